	.target	sm_90a

	.elftype	@"ET_EXEC"


//--------------------- .note.nv.tkinfo           --------------------------
	.section	.note.nv.tkinfo,"",@"SHT_NOTE"
	.sectionflags	@"SHF_NOTE_NV_TKINFO"
	.tkinfo
        /*0018*/ 	.word	0x00000002
        /*0030*/ 	.string	""
        /*0030*/ 	.string	"ptxas"
        /*0030*/ 	.string	"Cuda compilation tools, release 13.0, V13.0.88"
        /*0030*/ 	.string	"Build cuda_13.0.r13.0/compiler.36424714_0"
        /*0030*/ 	.string	"-arch sm_90a -m 64 "



//--------------------- .note.nv.cuinfo           --------------------------
	.section	.note.nv.cuinfo,"",@"SHT_NOTE"
	.sectionflags	@"SHF_NOTE_NV_CUINFO"
        /*0018*/ 	.short	0x0002
        /*001a*/ 	.short	0x005a
        /*001c*/ 	.short	0x0082
	.zero		2


//--------------------- .nv.info                  --------------------------
	.section	.nv.info,"",@"SHT_CUDA_INFO"
	.align	4


	//----- nvinfo : EIATTR_REGCOUNT
	.align		4
        /*0000*/ 	.byte	0x04, 0x2f
        /*0002*/ 	.short	(.L_15 - .L_14)
	.align		4
.L_14:
        /*0004*/ 	.word	index@(_ZN7cutlass13device_kernelINS_4gemm6kernel13GemmUniversalIN4cute5tupleIJiiiiEEENS1_10collective13CollectiveMmaINS1_34MainloopSm90TmaGmmaWarpSpecializedILi4ENS5_IJNS4_1CILi4EEENSA_ILi1EEESC_EEENS1_35KernelTmaWarpSpecializedCooperativeEEENS5_IJNSA_ILi256EEENSA_ILi128EEENSA_ILi64EEEEEENS_6half_tENS5_IJlSC_lEEESK_SL_NS4_8TiledMMAINS4_8MMA_AtomIJNS4_4SM904GMMA26MMA_64x128x16_F32F16F16_SSILNSP_5MajorE0ELSR_0ELNSP_7ScaleInE1ELSS_1EEEEEENS4_6LayoutINS5_IJNSA_ILi2EEESC_SC_EEENS5_IJSC_NSA_ILi0EEESY_EEEEENS5_IJNS4_10UnderscoreES11_S11_EEEEENS4_13SM90_TMA_LOADENS4_14ComposedLayoutINS4_7SwizzleILi3ELi4ELi3EEENS4_18smem_ptr_flag_bitsILi16EEENSV_INS5_IJNSA_ILi8EEESI_EEENS5_IJSI_SC_EEEEEEEvNS4_8identityENS4_23SM90_TMA_LOAD_MULTICASTES1E_vS1F_EENS_8epilogue10collective6detail29Sm90TmaWarpSpecializedAdapterINS1J_15DefaultEpilogueISK_SL_SL_NS1I_6thread17LinearCombinationISK_Li1EffLNS1N_9ScaleType4KindE0ELNS_15FloatRoundStyleE2ESK_EENS1_15EpilogueDefaultEEEEEvvEEEEvNT_6ParamsE)
        /*0008*/ 	.word	0x000000a8


	//----- nvinfo : EIATTR_FRAME_SIZE
	.align		4
.L_15:
        /*000c*/ 	.byte	0x04, 0x11
        /*000e*/ 	.short	(.L_17 - .L_16)
	.align		4
.L_16:
        /*0010*/ 	.word	index@(_ZN7cutlass13device_kernelINS_4gemm6kernel13GemmUniversalIN4cute5tupleIJiiiiEEENS1_10collective13CollectiveMmaINS1_34MainloopSm90TmaGmmaWarpSpecializedILi4ENS5_IJNS4_1CILi4EEENSA_ILi1EEESC_EEENS1_35KernelTmaWarpSpecializedCooperativeEEENS5_IJNSA_ILi256EEENSA_ILi128EEENSA_ILi64EEEEEENS_6half_tENS5_IJlSC_lEEESK_SL_NS4_8TiledMMAINS4_8MMA_AtomIJNS4_4SM904GMMA26MMA_64x128x16_F32F16F16_SSILNSP_5MajorE0ELSR_0ELNSP_7ScaleInE1ELSS_1EEEEEENS4_6LayoutINS5_IJNSA_ILi2EEESC_SC_EEENS5_IJSC_NSA_ILi0EEESY_EEEEENS5_IJNS4_10UnderscoreES11_S11_EEEEENS4_13SM90_TMA_LOADENS4_14ComposedLayoutINS4_7SwizzleILi3ELi4ELi3EEENS4_18smem_ptr_flag_bitsILi16EEENSV_INS5_IJNSA_ILi8EEESI_EEENS5_IJSI_SC_EEEEEEEvNS4_8identityENS4_23SM90_TMA_LOAD_MULTICASTES1E_vS1F_EENS_8epilogue10collective6detail29Sm90TmaWarpSpecializedAdapterINS1J_15DefaultEpilogueISK_SL_SL_NS1I_6thread17LinearCombinationISK_Li1EffLNS1N_9ScaleType4KindE0ELNS_15FloatRoundStyleE2ESK_EENS1_15EpilogueDefaultEEEEEvvEEEEvNT_6ParamsE)
        /*0014*/ 	.word	0x00000000


	//----- nvinfo : EIATTR_MIN_STACK_SIZE
	.align		4
.L_17:
        /*0018*/ 	.byte	0x04, 0x12
        /*001a*/ 	.short	(.L_19 - .L_18)
	.align		4
.L_18:
        /*001c*/ 	.word	index@(_ZN7cutlass13device_kernelINS_4gemm6kernel13GemmUniversalIN4cute5tupleIJiiiiEEENS1_10collective13CollectiveMmaINS1_34MainloopSm90TmaGmmaWarpSpecializedILi4ENS5_IJNS4_1CILi4EEENSA_ILi1EEESC_EEENS1_35KernelTmaWarpSpecializedCooperativeEEENS5_IJNSA_ILi256EEENSA_ILi128EEENSA_ILi64EEEEEENS_6half_tENS5_IJlSC_lEEESK_SL_NS4_8TiledMMAINS4_8MMA_AtomIJNS4_4SM904GMMA26MMA_64x128x16_F32F16F16_SSILNSP_5MajorE0ELSR_0ELNSP_7ScaleInE1ELSS_1EEEEEENS4_6LayoutINS5_IJNSA_ILi2EEESC_SC_EEENS5_IJSC_NSA_ILi0EEESY_EEEEENS5_IJNS4_10UnderscoreES11_S11_EEEEENS4_13SM90_TMA_LOADENS4_14ComposedLayoutINS4_7SwizzleILi3ELi4ELi3EEENS4_18smem_ptr_flag_bitsILi16EEENSV_INS5_IJNSA_ILi8EEESI_EEENS5_IJSI_SC_EEEEEEEvNS4_8identityENS4_23SM90_TMA_LOAD_MULTICASTES1E_vS1F_EENS_8epilogue10collective6detail29Sm90TmaWarpSpecializedAdapterINS1J_15DefaultEpilogueISK_SL_SL_NS1I_6thread17LinearCombinationISK_Li1EffLNS1N_9ScaleType4KindE0ELNS_15FloatRoundStyleE2ESK_EENS1_15EpilogueDefaultEEEEEvvEEEEvNT_6ParamsE)
        /*0020*/ 	.word	0x00000000
.L_19:


//--------------------- .nv.compat                --------------------------
	.section	.nv.compat,"",@"SHT_CUDA_COMPAT_INFO"
	.align	4
        /*0000*/ 	.byte	0x02, 0x09, 0x01, 0x00, 0x02, 0x02, 0x04, 0x00, 0x02, 0x05, 0x05, 0x00, 0x03, 0x07, 0x01, 0x01
        /*0010*/ 	.byte	0x02, 0x03, 0x01, 0x00, 0x02, 0x06, 0x01, 0x00, 0x04, 0x0b, 0x08, 0x00, 0x00, 0x00, 0x00, 0x00
        /*0020*/ 	.byte	0x00, 0x00, 0x00, 0x00


//--------------------- .nv.info._ZN7cutlass13device_kernelINS_4gemm6kernel13GemmUniversalIN4cute5tupleIJiiiiEEENS1_10collective13CollectiveMmaINS1_34MainloopSm90TmaGmmaWarpSpecializedILi4ENS5_IJNS4_1CILi4EEENSA_ILi1EEESC_EEENS1_35KernelTmaWarpSpecializedCooperativeEEENS5_IJNSA_ILi256EEENSA_ILi128EEENSA_ILi64EEEEEENS_6half_tENS5_IJlSC_lEEESK_SL_NS4_8TiledMMAINS4_8MMA_AtomIJNS4_4SM904GMMA26MMA_64x128x16_F32F16F16_SSILNSP_5MajorE0ELSR_0ELNSP_7ScaleInE1ELSS_1EEEEEENS4_6LayoutINS5_IJNSA_ILi2EEESC_SC_EEENS5_IJSC_NSA_ILi0EEESY_EEEEENS5_IJNS4_10UnderscoreES11_S11_EEEEENS4_13SM90_TMA_LOADENS4_14ComposedLayoutINS4_7SwizzleILi3ELi4ELi3EEENS4_18smem_ptr_flag_bitsILi16EEENSV_INS5_IJNSA_ILi8EEESI_EEENS5_IJSI_SC_EEEEEEEvNS4_8identityENS4_23SM90_TMA_LOAD_MULTICASTES1E_vS1F_EENS_8epilogue10collective6detail29Sm90TmaWarpSpecializedAdapterINS1J_15DefaultEpilogueISK_SL_SL_NS1I_6thread17LinearCombinationISK_Li1EffLNS1N_9ScaleType4KindE0ELNS_15FloatRoundStyleE2ESK_EENS1_15EpilogueDefaultEEEEEvvEEEEvNT_6ParamsE --------------------------
	.section	.nv.info._ZN7cutlass13device_kernelINS_4gemm6kernel13GemmUniversalIN4cute5tupleIJiiiiEEENS1_10collective13CollectiveMmaINS1_34MainloopSm90TmaGmmaWarpSpecializedILi4ENS5_IJNS4_1CILi4EEENSA_ILi1EEESC_EEENS1_35KernelTmaWarpSpecializedCooperativeEEENS5_IJNSA_ILi256EEENSA_ILi128EEENSA_ILi64EEEEEENS_6half_tENS5_IJlSC_lEEESK_SL_NS4_8TiledMMAINS4_8MMA_AtomIJNS4_4SM904GMMA26MMA_64x128x16_F32F16F16_SSILNSP_5MajorE0ELSR_0ELNSP_7ScaleInE1ELSS_1EEEEEENS4_6LayoutINS5_IJNSA_ILi2EEESC_SC_EEENS5_IJSC_NSA_ILi0EEESY_EEEEENS5_IJNS4_10UnderscoreES11_S11_EEEEENS4_13SM90_TMA_LOADENS4_14ComposedLayoutINS4_7SwizzleILi3ELi4ELi3EEENS4_18smem_ptr_flag_bitsILi16EEENSV_INS5_IJNSA_ILi8EEESI_EEENS5_IJSI_SC_EEEEEEEvNS4_8identityENS4_23SM90_TMA_LOAD_MULTICASTES1E_vS1F_EENS_8epilogue10collective6detail29Sm90TmaWarpSpecializedAdapterINS1J_15DefaultEpilogueISK_SL_SL_NS1I_6thread17LinearCombinationISK_Li1EffLNS1N_9ScaleType4KindE0ELNS_15FloatRoundStyleE2ESK_EENS1_15EpilogueDefaultEEEEEvvEEEEvNT_6ParamsE,"",@"SHT_CUDA_INFO"
	.sectionflags	@""
	.align	4


	//----- nvinfo : EIATTR_CUDA_API_VERSION
	.align		4
        /*0000*/ 	.byte	0x04, 0x37
        /*0002*/ 	.short	(.L_21 - .L_20)
.L_20:
        /*0004*/ 	.word	0x00000082


	//----- nvinfo : EIATTR_KPARAM_INFO
	.align		4
.L_21:
        /*0008*/ 	.byte	0x04, 0x17
        /*000a*/ 	.short	(.L_23 - .L_22)
.L_22:
        /*000c*/ 	.word	0x00000000
        /*0010*/ 	.short	0x0000
        /*0012*/ 	.short	0x0070
        /*0014*/ 	.byte	0x00, 0xf0, 0x01, 0x10


	//----- nvinfo : EIATTR_SPARSE_MMA_MASK
	.align		4
.L_23:
        /*0018*/ 	.byte	0x03, 0x50
        /*001a*/ 	.short	0x0000


	//----- nvinfo : EIATTR_MAXREG_COUNT
	.align		4
        /*001c*/ 	.byte	0x03, 0x1b
        /*001e*/ 	.short	0x00a8


	//----- nvinfo : EIATTR_NUM_BARRIERS
	.align		4
        /*0020*/ 	.byte	0x02, 0x4c
        /*0022*/ 	.byte	0x01
	.zero		1


	//----- nvinfo : EIATTR_EXTERNS
	.align		4
        /*0024*/ 	.byte	0x04, 0x0f
        /*0026*/ 	.short	(.L_25 - .L_24)


	//   ....[0]....
	.align		4
.L_24:
        /*0028*/ 	.word	index@(__assertfail)


	//----- nvinfo : EIATTR_MERCURY_ISA_VERSION
	.align		4
.L_25:
        /*002c*/ 	.byte	0x03, 0x5f
        /*002e*/ 	.short	0x0101


	//----- nvinfo : EIATTR_INT_WARP_WIDE_INSTR_OFFSETS
	.align		4
        /*0030*/ 	.byte	0x04, 0x31
        /*0032*/ 	.short	(.L_27 - .L_26)


	//   ....[0]....
.L_26:
        /*0034*/ 	.word	0x00000480


	//   ....[1]....
        /*0038*/ 	.word	0x000004b0


	//   ....[2]....
        /*003c*/ 	.word	0x00000660


	//   ....[3]....
        /*0040*/ 	.word	0x00001f70


	//----- nvinfo : EIATTR_COOP_GROUP_MASK_REGIDS
	.align		4
.L_27:
        /*0044*/ 	.byte	0x04, 0x29
        /*0046*/ 	.short	(.L_29 - .L_28)


	//   ....[0]....
.L_28:
        /*0048*/ 	.word	0xffffffff


	//   ....[1]....
        /*004c*/ 	.word	0xffffffff


	//   ....[2]....
        /*0050*/ 	.word	0xffffffff


	//   ....[3]....
        /*0054*/ 	.word	0xffffffff


	//   ....[4]....
        /*0058*/ 	.word	0xffffffff


	//   ....[5]....
        /*005c*/ 	.word	0xffffffff


	//----- nvinfo : EIATTR_COOP_GROUP_INSTR_OFFSETS
	.align		4
.L_29:
        /*0060*/ 	.byte	0x04, 0x28
        /*0062*/ 	.short	(.L_31 - .L_30)


	//   ....[0]....
.L_30:
        /*0064*/ 	.word	0x00000060


	//   ....[1]....
        /*0068*/ 	.word	0x00000070


	//   ....[2]....
        /*006c*/ 	.word	0x00000130


	//   ....[3]....
        /*0070*/ 	.word	0x000002d0


	//   ....[4]....
        /*0074*/ 	.word	0x00000810


	//   ....[5]....
        /*0078*/ 	.word	0x00001260


	//----- nvinfo : EIATTR_REG_RECONFIG
	.align		4
.L_31:
        /*007c*/ 	.byte	0x01, 0x54
	.zero		2


	//----- nvinfo : EIATTR_SYSCALL_OFFSETS
	.align		4
        /*0080*/ 	.byte	0x04, 0x46
        /*0082*/ 	.short	(.L_33 - .L_32)


	//   ....[0]....
.L_32:
        /*0084*/ 	.word	0x00001420


	//----- nvinfo : EIATTR_MBARRIER_INSTR_OFFSETS
	.align		4
.L_33:
        /*0088*/ 	.byte	0x04, 0x39
        /*008a*/ 	.short	(.L_35 - .L_34)


	//   ....[0]....
.L_34:
        /*008c*/ 	.word	0x00000230
        /*0090*/ 	.word	0x000000ff
        /*0094*/ 	.word	0x00000000
        /*0098*/ 	.short	0x0100
        /*009a*/ 	.byte	0x08
	.zero		1


	//   ....[1]....
        /*009c*/ 	.word	0x00000240
        /*00a0*/ 	.word	0x000000ff
        /*00a4*/ 	.word	0x00000020
        /*00a8*/ 	.short	0x0100
        /*00aa*/ 	.byte	0x08
	.zero		1


	//   ....[2]....
        /*00ac*/ 	.word	0x00000250
        /*00b0*/ 	.word	0x000000ff
        /*00b4*/ 	.word	0x00000008
        /*00b8*/ 	.short	0x0100
        /*00ba*/ 	.byte	0x08
	.zero		1


	//   ....[3]....
        /*00bc*/ 	.word	0x00000260
        /*00c0*/ 	.word	0x000000ff
        /*00c4*/ 	.word	0x00000028
        /*00c8*/ 	.short	0x0100
        /*00ca*/ 	.byte	0x08
	.zero		1


	//   ....[4]....
        /*00cc*/ 	.word	0x00000270
        /*00d0*/ 	.word	0x000000ff
        /*00d4*/ 	.word	0x00000010
        /*00d8*/ 	.short	0x0100
        /*00da*/ 	.byte	0x08
	.zero		1


	//   ....[5]....
        /*00dc*/ 	.word	0x00000280
        /*00e0*/ 	.word	0x000000ff
        /*00e4*/ 	.word	0x00000030
        /*00e8*/ 	.short	0x0100
        /*00ea*/ 	.byte	0x08
	.zero		1


	//   ....[6]....
        /*00ec*/ 	.word	0x00000290
        /*00f0*/ 	.word	0x000000ff
        /*00f4*/ 	.word	0x00000018
        /*00f8*/ 	.short	0x0100
        /*00fa*/ 	.byte	0x08
	.zero		1


	//   ....[7]....
        /*00fc*/ 	.word	0x000002a0
        /*0100*/ 	.word	0x000000ff
        /*0104*/ 	.word	0x00000038
        /*0108*/ 	.short	0x0100
        /*010a*/ 	.byte	0x08
	.zero		1


	//   ....[8]....
        /*010c*/ 	.word	0x000006f0
        /*0110*/ 	.word	0x000000ff
        /*0114*/ 	.word	0x00000050
        /*0118*/ 	.short	0x0100
        /*011a*/ 	.byte	0x06
	.zero		1


	//   ....[9]....
        /*011c*/ 	.word	0x00000790
        /*0120*/ 	.word	0x000000ff
        /*0124*/ 	.word	0x00000058
        /*0128*/ 	.short	0x0100
        /*012a*/ 	.byte	0x06
	.zero		1


	//   ....[10]....
        /*012c*/ 	.word	0x000014e0
        /*0130*/ 	.word	0x00000003
        /*0134*/ 	.word	0x00000000
        /*0138*/ 	.short	0x010a
        /*013a*/ 	.byte	0x3f
	.zero		1


	//   ....[11]....
        /*013c*/ 	.word	0x00001520
        /*0140*/ 	.word	0x00000003
        /*0144*/ 	.word	0x00000000
        /*0148*/ 	.short	0x010a
        /*014a*/ 	.byte	0x3f
	.zero		1


	//   ....[12]....
        /*014c*/ 	.word	0x00001a30
        /*0150*/ 	.word	0x00000005
        /*0154*/ 	.word	0x00000000
        /*0158*/ 	.short	0x010a
        /*015a*/ 	.byte	0x3f
	.zero		1


	//   ....[13]....
        /*015c*/ 	.word	0x00001a70
        /*0160*/ 	.word	0x00000005
        /*0164*/ 	.word	0x00000000
        /*0168*/ 	.short	0x010a
        /*016a*/ 	.byte	0x3f
	.zero		1


	//   ....[14]....
        /*016c*/ 	.word	0x00001e10
        /*0170*/ 	.word	0x00000005
        /*0174*/ 	.word	0x00000000
        /*0178*/ 	.short	0x0101
        /*017a*/ 	.byte	0x3f
	.zero		1


	//   ....[15]....
        /*017c*/ 	.word	0x00001ff0
        /*0180*/ 	.word	0x00000003
        /*0184*/ 	.word	0x00000000
        /*0188*/ 	.short	0x0101
        /*018a*/ 	.byte	0x3f
	.zero		1


	//   ....[16]....
        /*018c*/ 	.word	0x0000b820
        /*0190*/ 	.word	0x00000014
        /*0194*/ 	.word	0x00000020
        /*0198*/ 	.short	0x010a
        /*019a*/ 	.byte	0x3f
	.zero		1


	//   ....[17]....
        /*019c*/ 	.word	0x0000bbe0
        /*01a0*/ 	.word	0x00000005
        /*01a4*/ 	.word	0x00000058
        /*01a8*/ 	.short	0x0101
        /*01aa*/ 	.byte	0x3f
	.zero		1


	//   ....[18]....
        /*01ac*/ 	.word	0x0000c300
        /*01b0*/ 	.word	0x00000007
        /*01b4*/ 	.word	0x00000000
        /*01b8*/ 	.short	0x010a
        /*01ba*/ 	.byte	0x3f
	.zero		1


	//   ....[19]....
        /*01bc*/ 	.word	0x0000c380
        /*01c0*/ 	.word	0x00000008
        /*01c4*/ 	.word	0x00000000
        /*01c8*/ 	.short	0x010a
        /*01ca*/ 	.byte	0x3f
	.zero		1


	//   ....[20]....
        /*01cc*/ 	.word	0x0000c410
        /*01d0*/ 	.word	0x0000000b
        /*01d4*/ 	.word	0x00000000
        /*01d8*/ 	.short	0x010a
        /*01da*/ 	.byte	0x3f
	.zero		1


	//   ....[21]....
        /*01dc*/ 	.word	0x0000c4a0
        /*01e0*/ 	.word	0x00000003
        /*01e4*/ 	.word	0x00000000
        /*01e8*/ 	.short	0x010a
        /*01ea*/ 	.byte	0x3f
	.zero		1


	//   ....[22]....
        /*01ec*/ 	.word	0x0000c500
        /*01f0*/ 	.word	0x00000003
        /*01f4*/ 	.word	0x00000000
        /*01f8*/ 	.short	0x010a
        /*01fa*/ 	.byte	0x3f
	.zero		1


	//   ....[23]....
        /*01fc*/ 	.word	0x0000c550
        /*0200*/ 	.word	0x00000005
        /*0204*/ 	.word	0x00000000
        /*0208*/ 	.short	0x010a
        /*020a*/ 	.byte	0x3f
	.zero		1


	//   ....[24]....
        /*020c*/ 	.word	0x0000c620
        /*0210*/ 	.word	0x00000014
        /*0214*/ 	.word	0x00000020
        /*0218*/ 	.short	0x010a
        /*021a*/ 	.byte	0x3f
	.zero		1


	//   ....[25]....
        /*021c*/ 	.word	0x0000c6f0
        /*0220*/ 	.word	0x00000007
        /*0224*/ 	.word	0x00000000
        /*0228*/ 	.short	0x010a
        /*022a*/ 	.byte	0x3f
	.zero		1


	//   ....[26]....
        /*022c*/ 	.word	0x0000c740
        /*0230*/ 	.word	0x00000008
        /*0234*/ 	.word	0x00000000
        /*0238*/ 	.short	0x010a
        /*023a*/ 	.byte	0x3f
	.zero		1


	//   ....[27]....
        /*023c*/ 	.word	0x0000c790
        /*0240*/ 	.word	0x0000000b
        /*0244*/ 	.word	0x00000000
        /*0248*/ 	.short	0x010a
        /*024a*/ 	.byte	0x3f
	.zero		1


	//----- nvinfo : EIATTR_NUM_MBARRIERS
	.align		4
.L_35:
        /*024c*/ 	.byte	0x03, 0x38
        /*024e*/ 	.short	0x000a


	//----- nvinfo : EIATTR_EXIT_INSTR_OFFSETS
	.align		4
        /*0250*/ 	.byte	0x04, 0x1c
        /*0252*/ 	.short	(.L_37 - .L_36)


	//   ....[0]....
.L_36:
        /*0254*/ 	.word	0x00000970


	//   ....[1]....
        /*0258*/ 	.word	0x00001190


	//   ....[2]....
        /*025c*/ 	.word	0x0000af30


	//   ....[3]....
        /*0260*/ 	.word	0x0000b490


	//   ....[4]....
        /*0264*/ 	.word	0x0000c4f0


	//----- nvinfo : EIATTR_MAX_THREADS
	.align		4
.L_37:
        /*0268*/ 	.byte	0x04, 0x05
        /*026a*/ 	.short	(.L_39 - .L_38)
.L_38:
        /*026c*/ 	.word	0x00000180
        /*0270*/ 	.word	0x00000001
        /*0274*/ 	.word	0x00000001


	//----- nvinfo : EIATTR_CRS_STACK_SIZE
	.align		4
.L_39:
        /*0278*/ 	.byte	0x04, 0x1e
        /*027a*/ 	.short	(.L_41 - .L_40)
.L_40:
        /*027c*/ 	.word	0x00000000


	//----- nvinfo : EIATTR_CBANK_PARAM_SIZE
	.align		4
.L_41:
        /*0280*/ 	.byte	0x03, 0x19
        /*0282*/ 	.short	0x0470


	//----- nvinfo : EIATTR_PARAM_CBANK
	.align		4
        /*0284*/ 	.byte	0x04, 0x0a
        /*0286*/ 	.short	(.L_43 - .L_42)
	.align		4
.L_42:
        /*0288*/ 	.word	index@(.nv.constant0._ZN7cutlass13device_kernelINS_4gemm6kernel13GemmUniversalIN4cute5tupleIJiiiiEEENS1_10collective13CollectiveMmaINS1_34MainloopSm90TmaGmmaWarpSpecializedILi4ENS5_IJNS4_1CILi4EEENSA_ILi1EEESC_EEENS1_35KernelTmaWarpSpecializedCooperativeEEENS5_IJNSA_ILi256EEENSA_ILi128EEENSA_ILi64EEEEEENS_6half_tENS5_IJlSC_lEEESK_SL_NS4_8TiledMMAINS4_8MMA_AtomIJNS4_4SM904GMMA26MMA_64x128x16_F32F16F16_SSILNSP_5MajorE0ELSR_0ELNSP_7ScaleInE1ELSS_1EEEEEENS4_6LayoutINS5_IJNSA_ILi2EEESC_SC_EEENS5_IJSC_NSA_ILi0EEESY_EEEEENS5_IJNS4_10UnderscoreES11_S11_EEEEENS4_13SM90_TMA_LOADENS4_14ComposedLayoutINS4_7SwizzleILi3ELi4ELi3EEENS4_18smem_ptr_flag_bitsILi16EEENSV_INS5_IJNSA_ILi8EEESI_EEENS5_IJSI_SC_EEEEEEEvNS4_8identityENS4_23SM90_TMA_LOAD_MULTICASTES1E_vS1F_EENS_8epilogue10collective6detail29Sm90TmaWarpSpecializedAdapterINS1J_15DefaultEpilogueISK_SL_SL_NS1I_6thread17LinearCombinationISK_Li1EffLNS1N_9ScaleType4KindE0ELNS_15FloatRoundStyleE2ESK_EENS1_15EpilogueDefaultEEEEEvvEEEEvNT_6ParamsE)
        /*028c*/ 	.short	0x0210
        /*028e*/ 	.short	0x0470


	//----- nvinfo : EIATTR_SW_WAR
	.align		4
.L_43:
        /*0290*/ 	.byte	0x04, 0x36
        /*0292*/ 	.short	(.L_45 - .L_44)
.L_44:
        /*0294*/ 	.word	0x00000008
.L_45:


//--------------------- .nv.callgraph             --------------------------
	.section	.nv.callgraph,"",@"SHT_CUDA_CALLGRAPH"
	.align	4
	.sectionentsize	8
	.align		4
        /*0000*/ 	.word	0x00000000
	.align		4
        /*0004*/ 	.word	0xffffffff
	.align		4
        /*0008*/ 	.word	index@(_ZN7cutlass13device_kernelINS_4gemm6kernel13GemmUniversalIN4cute5tupleIJiiiiEEENS1_10collective13CollectiveMmaINS1_34MainloopSm90TmaGmmaWarpSpecializedILi4ENS5_IJNS4_1CILi4EEENSA_ILi1EEESC_EEENS1_35KernelTmaWarpSpecializedCooperativeEEENS5_IJNSA_ILi256EEENSA_ILi128EEENSA_ILi64EEEEEENS_6half_tENS5_IJlSC_lEEESK_SL_NS4_8TiledMMAINS4_8MMA_AtomIJNS4_4SM904GMMA26MMA_64x128x16_F32F16F16_SSILNSP_5MajorE0ELSR_0ELNSP_7ScaleInE1ELSS_1EEEEEENS4_6LayoutINS5_IJNSA_ILi2EEESC_SC_EEENS5_IJSC_NSA_ILi0EEESY_EEEEENS5_IJNS4_10UnderscoreES11_S11_EEEEENS4_13SM90_TMA_LOADENS4_14ComposedLayoutINS4_7SwizzleILi3ELi4ELi3EEENS4_18smem_ptr_flag_bitsILi16EEENSV_INS5_IJNSA_ILi8EEESI_EEENS5_IJSI_SC_EEEEEEEvNS4_8identityENS4_23SM90_TMA_LOAD_MULTICASTES1E_vS1F_EENS_8epilogue10collective6detail29Sm90TmaWarpSpecializedAdapterINS1J_15DefaultEpilogueISK_SL_SL_NS1I_6thread17LinearCombinationISK_Li1EffLNS1N_9ScaleType4KindE0ELNS_15FloatRoundStyleE2ESK_EENS1_15EpilogueDefaultEEEEEvvEEEEvNT_6ParamsE)
	.align		4
        /*000c*/ 	.word	index@(__assertfail)
	.align		4
        /*0010*/ 	.word	0x00000000
	.align		4
        /*0014*/ 	.word	0xfffffffe
	.align		4
        /*0018*/ 	.word	0x00000000
	.align		4
        /*001c*/ 	.word	0xfffffffd
	.align		4
        /*0020*/ 	.word	0x00000000
	.align		4
        /*0024*/ 	.word	0xfffffffc


//--------------------- .nv.constant4             --------------------------
	.section	.nv.constant4,"a",@progbits
	.align	8
	.align		8
.nv.constant4:
        /*0000*/ 	.dword	__assertfail
	.align		8
        /*0008*/ 	.dword	__unnamed_1
	.align		8
        /*0010*/ 	.dword	_ZN40_INTERNAL_d36c1c73_4_k_cu_8d2058e6_194044cuda3std3__45__cpo5beginE
	.align		8
        /*0018*/ 	.dword	_ZN40_INTERNAL_d36c1c73_4_k_cu_8d2058e6_194044cuda3std3__45__cpo3endE
	.align		8
        /*0020*/ 	.dword	_ZN40_INTERNAL_d36c1c73_4_k_cu_8d2058e6_194044cuda3std3__45__cpo6cbeginE
	.align		8
        /*0028*/ 	.dword	_ZN40_INTERNAL_d36c1c73_4_k_cu_8d2058e6_194044cuda3std3__45__cpo4cendE
	.align		8
        /*0030*/ 	.dword	_ZN40_INTERNAL_d36c1c73_4_k_cu_8d2058e6_194044cuda3std3__442_GLOBAL__N__d36c1c73_4_k_cu_8d2058e6_194046ignoreE
	.align		8
        /*0038*/ 	.dword	_ZN40_INTERNAL_d36c1c73_4_k_cu_8d2058e6_194044cuda3std3__419piecewise_constructE
	.align		8
        /*0040*/ 	.dword	_ZN40_INTERNAL_d36c1c73_4_k_cu_8d2058e6_194044cuda3std3__48in_placeE
	.align		8
        /*0048*/ 	.dword	_ZN40_INTERNAL_d36c1c73_4_k_cu_8d2058e6_194044cuda3std6ranges3__45__cpo4swapE
	.align		8
        /*0050*/ 	.dword	_ZN40_INTERNAL_d36c1c73_4_k_cu_8d2058e6_194044cuda3std6ranges3__45__cpo9iter_moveE
	.align		8
        /*0058*/ 	.dword	_ZN40_INTERNAL_d36c1c73_4_k_cu_8d2058e6_194044cute7productE
	.align		8
        /*0060*/ 	.dword	_ZN40_INTERNAL_d36c1c73_4_k_cu_8d2058e6_194044cute1_E
	.align		8
        /*0068*/ 	.dword	$str$22
	.align		8
        /*0070*/ 	.dword	$str$23


//--------------------- .text._ZN7cutlass13device_kernelINS_4gemm6kernel13GemmUniversalIN4cute5tupleIJiiiiEEENS1_10collective13CollectiveMmaINS1_34MainloopSm90TmaGmmaWarpSpecializedILi4ENS5_IJNS4_1CILi4EEENSA_ILi1EEESC_EEENS1_35KernelTmaWarpSpecializedCooperativeEEENS5_IJNSA_ILi256EEENSA_ILi128EEENSA_ILi64EEEEEENS_6half_tENS5_IJlSC_lEEESK_SL_NS4_8TiledMMAINS4_8MMA_AtomIJNS4_4SM904GMMA26MMA_64x128x16_F32F16F16_SSILNSP_5MajorE0ELSR_0ELNSP_7ScaleInE1ELSS_1EEEEEENS4_6LayoutINS5_IJNSA_ILi2EEESC_SC_EEENS5_IJSC_NSA_ILi0EEESY_EEEEENS5_IJNS4_10UnderscoreES11_S11_EEEEENS4_13SM90_TMA_LOADENS4_14ComposedLayoutINS4_7SwizzleILi3ELi4ELi3EEENS4_18smem_ptr_flag_bitsILi16EEENSV_INS5_IJNSA_ILi8EEESI_EEENS5_IJSI_SC_EEEEEEEvNS4_8identityENS4_23SM90_TMA_LOAD_MULTICASTES1E_vS1F_EENS_8epilogue10collective6detail29Sm90TmaWarpSpecializedAdapterINS1J_15DefaultEpilogueISK_SL_SL_NS1I_6thread17LinearCombinationISK_Li1EffLNS1N_9ScaleType4KindE0ELNS_15FloatRoundStyleE2ESK_EENS1_15EpilogueDefaultEEEEEvvEEEEvNT_6ParamsE --------------------------
	.section	.text._ZN7cutlass13device_kernelINS_4gemm6kernel13GemmUniversalIN4cute5tupleIJiiiiEEENS1_10collective13CollectiveMmaINS1_34MainloopSm90TmaGmmaWarpSpecializedILi4ENS5_IJNS4_1CILi4EEENSA_ILi1EEESC_EEENS1_35KernelTmaWarpSpecializedCooperativeEEENS5_IJNSA_ILi256EEENSA_ILi128EEENSA_ILi64EEEEEENS_6half_tENS5_IJlSC_lEEESK_SL_NS4_8TiledMMAINS4_8MMA_AtomIJNS4_4SM904GMMA26MMA_64x128x16_F32F16F16_SSILNSP_5MajorE0ELSR_0ELNSP_7ScaleInE1ELSS_1EEEEEENS4_6LayoutINS5_IJNSA_ILi2EEESC_SC_EEENS5_IJSC_NSA_ILi0EEESY_EEEEENS5_IJNS4_10UnderscoreES11_S11_EEEEENS4_13SM90_TMA_LOADENS4_14ComposedLayoutINS4_7SwizzleILi3ELi4ELi3EEENS4_18smem_ptr_flag_bitsILi16EEENSV_INS5_IJNSA_ILi8EEESI_EEENS5_IJSI_SC_EEEEEEEvNS4_8identityENS4_23SM90_TMA_LOAD_MULTICASTES1E_vS1F_EENS_8epilogue10collective6detail29Sm90TmaWarpSpecializedAdapterINS1J_15DefaultEpilogueISK_SL_SL_NS1I_6thread17LinearCombinationISK_Li1EffLNS1N_9ScaleType4KindE0ELNS_15FloatRoundStyleE2ESK_EENS1_15EpilogueDefaultEEEEEvvEEEEvNT_6ParamsE,"ax",@progbits
	.align	128
.text._ZN7cutlass13device_kernelINS_4gemm6kernel13GemmUniversalIN4cute5tupleIJiiiiEEENS1_10collective13CollectiveMmaINS1_34MainloopSm90TmaGmmaWarpSpecializedILi4ENS5_IJNS4_1CILi4EEENSA_ILi1EEESC_EEENS1_35KernelTmaWarpSpecializedCooperativeEEENS5_IJNSA_ILi256EEENSA_ILi128EEENSA_ILi64EEEEEENS_6half_tENS5_IJlSC_lEEESK_SL_NS4_8TiledMMAINS4_8MMA_AtomIJNS4_4SM904GMMA26MMA_64x128x16_F32F16F16_SSILNSP_5MajorE0ELSR_0ELNSP_7ScaleInE1ELSS_1EEEEEENS4_6LayoutINS5_IJNSA_ILi2EEESC_SC_EEENS5_IJSC_NSA_ILi0EEESY_EEEEENS5_IJNS4_10UnderscoreES11_S11_EEEEENS4_13SM90_TMA_LOADENS4_14ComposedLayoutINS4_7SwizzleILi3ELi4ELi3EEENS4_18smem_ptr_flag_bitsILi16EEENSV_INS5_IJNSA_ILi8EEESI_EEENS5_IJSI_SC_EEEEEEEvNS4_8identityENS4_23SM90_TMA_LOAD_MULTICASTES1E_vS1F_EENS_8epilogue10collective6detail29Sm90TmaWarpSpecializedAdapterINS1J_15DefaultEpilogueISK_SL_SL_NS1I_6thread17LinearCombinationISK_Li1EffLNS1N_9ScaleType4KindE0ELNS_15FloatRoundStyleE2ESK_EENS1_15EpilogueDefaultEEEEEvvEEEEvNT_6ParamsE:
        .type           _ZN7cutlass13device_kernelINS_4gemm6kernel13GemmUniversalIN4cute5tupleIJiiiiEEENS1_10collective13CollectiveMmaINS1_34MainloopSm90TmaGmmaWarpSpecializedILi4ENS5_IJNS4_1CILi4EEENSA_ILi1EEESC_EEENS1_35KernelTmaWarpSpecializedCooperativeEEENS5_IJNSA_ILi256EEENSA_ILi128EEENSA_ILi64EEEEEENS_6half_tENS5_IJlSC_lEEESK_SL_NS4_8TiledMMAINS4_8MMA_AtomIJNS4_4SM904GMMA26MMA_64x128x16_F32F16F16_SSILNSP_5MajorE0ELSR_0ELNSP_7ScaleInE1ELSS_1EEEEEENS4_6LayoutINS5_IJNSA_ILi2EEESC_SC_EEENS5_IJSC_NSA_ILi0EEESY_EEEEENS5_IJNS4_10UnderscoreES11_S11_EEEEENS4_13SM90_TMA_LOADENS4_14ComposedLayoutINS4_7SwizzleILi3ELi4ELi3EEENS4_18smem_ptr_flag_bitsILi16EEENSV_INS5_IJNSA_ILi8EEESI_EEENS5_IJSI_SC_EEEEEEEvNS4_8identityENS4_23SM90_TMA_LOAD_MULTICASTES1E_vS1F_EENS_8epilogue10collective6detail29Sm90TmaWarpSpecializedAdapterINS1J_15DefaultEpilogueISK_SL_SL_NS1I_6thread17LinearCombinationISK_Li1EffLNS1N_9ScaleType4KindE0ELNS_15FloatRoundStyleE2ESK_EENS1_15EpilogueDefaultEEEEEvvEEEEvNT_6ParamsE,@function
        .size           _ZN7cutlass13device_kernelINS_4gemm6kernel13GemmUniversalIN4cute5tupleIJiiiiEEENS1_10collective13CollectiveMmaINS1_34MainloopSm90TmaGmmaWarpSpecializedILi4ENS5_IJNS4_1CILi4EEENSA_ILi1EEESC_EEENS1_35KernelTmaWarpSpecializedCooperativeEEENS5_IJNSA_ILi256EEENSA_ILi128EEENSA_ILi64EEEEEENS_6half_tENS5_IJlSC_lEEESK_SL_NS4_8TiledMMAINS4_8MMA_AtomIJNS4_4SM904GMMA26MMA_64x128x16_F32F16F16_SSILNSP_5MajorE0ELSR_0ELNSP_7ScaleInE1ELSS_1EEEEEENS4_6LayoutINS5_IJNSA_ILi2EEESC_SC_EEENS5_IJSC_NSA_ILi0EEESY_EEEEENS5_IJNS4_10UnderscoreES11_S11_EEEEENS4_13SM90_TMA_LOADENS4_14ComposedLayoutINS4_7SwizzleILi3ELi4ELi3EEENS4_18smem_ptr_flag_bitsILi16EEENSV_INS5_IJNSA_ILi8EEESI_EEENS5_IJSI_SC_EEEEEEEvNS4_8identityENS4_23SM90_TMA_LOAD_MULTICASTES1E_vS1F_EENS_8epilogue10collective6detail29Sm90TmaWarpSpecializedAdapterINS1J_15DefaultEpilogueISK_SL_SL_NS1I_6thread17LinearCombinationISK_Li1EffLNS1N_9ScaleType4KindE0ELNS_15FloatRoundStyleE2ESK_EENS1_15EpilogueDefaultEEEEEvvEEEEvNT_6ParamsE,(.L_x_323 - _ZN7cutlass13device_kernelINS_4gemm6kernel13GemmUniversalIN4cute5tupleIJiiiiEEENS1_10collective13CollectiveMmaINS1_34MainloopSm90TmaGmmaWarpSpecializedILi4ENS5_IJNS4_1CILi4EEENSA_ILi1EEESC_EEENS1_35KernelTmaWarpSpecializedCooperativeEEENS5_IJNSA_ILi256EEENSA_ILi128EEENSA_ILi64EEEEEENS_6half_tENS5_IJlSC_lEEESK_SL_NS4_8TiledMMAINS4_8MMA_AtomIJNS4_4SM904GMMA26MMA_64x128x16_F32F16F16_SSILNSP_5MajorE0ELSR_0ELNSP_7ScaleInE1ELSS_1EEEEEENS4_6LayoutINS5_IJNSA_ILi2EEESC_SC_EEENS5_IJSC_NSA_ILi0EEESY_EEEEENS5_IJNS4_10UnderscoreES11_S11_EEEEENS4_13SM90_TMA_LOADENS4_14ComposedLayoutINS4_7SwizzleILi3ELi4ELi3EEENS4_18smem_ptr_flag_bitsILi16EEENSV_INS5_IJNSA_ILi8EEESI_EEENS5_IJSI_SC_EEEEEEEvNS4_8identityENS4_23SM90_TMA_LOAD_MULTICASTES1E_vS1F_EENS_8epilogue10collective6detail29Sm90TmaWarpSpecializedAdapterINS1J_15DefaultEpilogueISK_SL_SL_NS1I_6thread17LinearCombinationISK_Li1EffLNS1N_9ScaleType4KindE0ELNS_15FloatRoundStyleE2ESK_EENS1_15EpilogueDefaultEEEEEvvEEEEvNT_6ParamsE)
        .other          _ZN7cutlass13device_kernelINS_4gemm6kernel13GemmUniversalIN4cute5tupleIJiiiiEEENS1_10collective13CollectiveMmaINS1_34MainloopSm90TmaGmmaWarpSpecializedILi4ENS5_IJNS4_1CILi4EEENSA_ILi1EEESC_EEENS1_35KernelTmaWarpSpecializedCooperativeEEENS5_IJNSA_ILi256EEENSA_ILi128EEENSA_ILi64EEEEEENS_6half_tENS5_IJlSC_lEEESK_SL_NS4_8TiledMMAINS4_8MMA_AtomIJNS4_4SM904GMMA26MMA_64x128x16_F32F16F16_SSILNSP_5MajorE0ELSR_0ELNSP_7ScaleInE1ELSS_1EEEEEENS4_6LayoutINS5_IJNSA_ILi2EEESC_SC_EEENS5_IJSC_NSA_ILi0EEESY_EEEEENS5_IJNS4_10UnderscoreES11_S11_EEEEENS4_13SM90_TMA_LOADENS4_14ComposedLayoutINS4_7SwizzleILi3ELi4ELi3EEENS4_18smem_ptr_flag_bitsILi16EEENSV_INS5_IJNSA_ILi8EEESI_EEENS5_IJSI_SC_EEEEEEEvNS4_8identityENS4_23SM90_TMA_LOAD_MULTICASTES1E_vS1F_EENS_8epilogue10collective6detail29Sm90TmaWarpSpecializedAdapterINS1J_15DefaultEpilogueISK_SL_SL_NS1I_6thread17LinearCombinationISK_Li1EffLNS1N_9ScaleType4KindE0ELNS_15FloatRoundStyleE2ESK_EENS1_15EpilogueDefaultEEEEEvvEEEEvNT_6ParamsE,@"STO_CUDA_ENTRY STV_DEFAULT"
_ZN7cutlass13device_kernelINS_4gemm6kernel13GemmUniversalIN4cute5tupleIJiiiiEEENS1_10collective13CollectiveMmaINS1_34MainloopSm90TmaGmmaWarpSpecializedILi4ENS5_IJNS4_1CILi4EEENSA_ILi1EEESC_EEENS1_35KernelTmaWarpSpecializedCooperativeEEENS5_IJNSA_ILi256EEENSA_ILi128EEENSA_ILi64EEEEEENS_6half_tENS5_IJlSC_lEEESK_SL_NS4_8TiledMMAINS4_8MMA_AtomIJNS4_4SM904GMMA26MMA_64x128x16_F32F16F16_SSILNSP_5MajorE0ELSR_0ELNSP_7ScaleInE1ELSS_1EEEEEENS4_6LayoutINS5_IJNSA_ILi2EEESC_SC_EEENS5_IJSC_NSA_ILi0EEESY_EEEEENS5_IJNS4_10UnderscoreES11_S11_EEEEENS4_13SM90_TMA_LOADENS4_14ComposedLayoutINS4_7SwizzleILi3ELi4ELi3EEENS4_18smem_ptr_flag_bitsILi16EEENSV_INS5_IJNSA_ILi8EEESI_EEENS5_IJSI_SC_EEEEEEEvNS4_8identityENS4_23SM90_TMA_LOAD_MULTICASTES1E_vS1F_EENS_8epilogue10collective6detail29Sm90TmaWarpSpecializedAdapterINS1J_15DefaultEpilogueISK_SL_SL_NS1I_6thread17LinearCombinationISK_Li1EffLNS1N_9ScaleType4KindE0ELNS_15FloatRoundStyleE2ESK_EENS1_15EpilogueDefaultEEEEEvvEEEEvNT_6ParamsE:
[----:B------:R-:W0:Y:S01]  /*0000*/  LDC R1, c[0x0][0x28] ;  /* 0x00000a00ff017b82 */ /* 0x000e220000000800 */
[----:B------:R-:W1:Y:S01]  /*0010*/  S2R R18, SR_TID.X ;  /* 0x0000000000127919 */ /* 0x000e620000002100 */
[----:B------:R-:W-:Y:S01]  /*0020*/  ELECT P0, URZ, PT ;  /* 0x00000000003f782f */ /* 0x000fe20003800000 */
[----:B------:R-:W-:Y:S01]  /*0030*/  BSSY B0, `(.L_x_0) ;  /* 0x000000f000007945 */ /* 0x000fe20003800000 */
[--C-:B-1----:R-:W-:Y:S02]  /*0040*/  SHF.R.U32.HI R0, RZ, 0x5, R18.reuse ;  /* 0x00000005ff007819 */ /* 0x102fe40000011612 */
[----:B------:R-:W-:-:S03]  /*0050*/  SHF.R.U32.HI R3, RZ, 0x7, R18 ;  /* 0x00000007ff037819 */ /* 0x000fc60000011612 */
[----:B------:R-:W1:Y:S04]  /*0060*/  SHFL.IDX PT, R2, R0, RZ, 0x1f ;  /* 0x00001fff00027589 */ /* 0x000e6800000e0000 */
[----:B------:R2:W3:Y:S01]  /*0070*/  SHFL.IDX PT, R5, R3, RZ, 0x1f ;  /* 0x00001fff03057589 */ /* 0x0004e200000e0000 */
[----:B-1----:R-:W-:-:S13]  /*0080*/  ISETP.NE.OR P0, PT, R2, RZ, !P0 ;  /* 0x000000ff0200720c */ /* 0x002fda0004705670 */
[----:B0-23--:R-:W-:Y:S05]  /*0090*/  @P0 BRA `(.L_x_1) ;  /* 0x0000000000200947 */ /* 0x00dfea0003800000 */
[----:B------:R-:W-:Y:S02]  /*00a0*/  ULDC.64 UR4, c[0x0][0x198] ;  /* 0x0000660000047ab9 */ /* 0x000fe40000000a00 */
[----:B------:R-:W-:Y:S02]  /*00b0*/  UIADD3 UR6, UP0, UR4, 0xf0, URZ ;  /* 0x000000f004067890 */ /* 0x000fe4000ff1e03f */
[----:B------:R-:W-:Y:S02]  /*00c0*/  UIADD3 UR4, UP1, UR4, 0x1f0, URZ ;  /* 0x000001f004047890 */ /* 0x000fe4000ff3e03f */
[----:B------:R-:W-:Y:S02]  /*00d0*/  UIADD3.X UR7, URZ, UR5, URZ, UP0, !UPT ;  /* 0x000000053f077290 */ /* 0x000fe400087fe43f */
[----:B------:R-:W-:-:S07]  /*00e0*/  UIADD3.X UR5, URZ, UR5, URZ, UP1, !UPT ;  /* 0x000000053f057290 */ /* 0x000fce0008ffe43f */
[----:B------:R0:W-:Y:S02]  /*00f0*/  UTMACCTL.PF [UR6] ;  /* 0x00000000060079b9 */ /* 0x0001e40008040000 */
[----:B------:R0:W-:Y:S02]  /*0100*/  UTMACCTL.PF [UR4] ;  /* 0x00000000040079b9 */ /* 0x0001e40008040000 */
[----:B0-----:R-:W-:Y:S01]  /*0110*/  NOP ;  /* 0x0000000000007918 */ /* 0x001fe20000000000 */
.L_x_1:
[----:B------:R-:W-:Y:S05]  /*0120*/  BSYNC B0 ;  /* 0x0000000000007941 */ /* 0x000fea0003800000 */
.L_x_0:
[----:B------:R-:W0:Y:S02]  /*0130*/  SHFL.IDX PT, R3, R0, RZ, 0x1f ;  /* 0x00001fff00037589 */ /* 0x000e2400000e0000 */
[----:B0-----:R-:W-:-:S13]  /*0140*/  ISETP.NE.AND P0, PT, R3, RZ, PT ;  /* 0x000000ff0300720c */ /* 0x001fda0003f05270 */
[----:B------:R-:W-:Y:S05]  /*0150*/  @P0 BRA `(.L_x_2) ;  /* 0x0000000000580947 */ /* 0x000fea0003800000 */
[----:B------:R-:W0:Y:S01]  /*0160*/  S2UR UR8, SR_CgaCtaId ;  /* 0x00000000000879c3 */ /* 0x000e220000008800 */
[----:B------:R-:W-:Y:S01]  /*0170*/  UMOV UR4, 0x400 ;  /* 0x0000040000047882 */ /* 0x000fe20000000000 */
[----:B------:R-:W-:Y:S01]  /*0180*/  UMOV UR5, 0x1 ;  /* 0x0000000100057882 */ /* 0x000fe20000000000 */
[----:B------:R-:W-:Y:S01]  /*0190*/  UMOV UR6, 0x8 ;  /* 0x0000000800067882 */ /* 0x000fe20000000000 */
[----:B------:R-:W-:Y:S01]  /*01a0*/  ELECT P0, URZ, PT ;  /* 0x00000000003f782f */ /* 0x000fe20003800000 */
[----:B------:R-:W-:-:S04]  /*01b0*/  UIADD3 UR6, -UR6, 0x100000, URZ ;  /* 0x0010000006067890 */ /* 0x000fc8000fffe13f */
[----:B------:R-:W-:Y:S02]  /*01c0*/  USHF.L.U32 UR7, UR6, 0xb, URZ ;  /* 0x0000000b06077899 */ /* 0x000fe4000800063f */
[----:B------:R-:W-:Y:S02]  /*01d0*/  USHF.L.U32 UR6, UR6, 0x1, URZ ;  /* 0x0000000106067899 */ /* 0x000fe4000800063f */
[----:B0-----:R-:W-:Y:S02]  /*01e0*/  ULEA UR8, UR8, UR4, 0x18 ;  /* 0x0000000408087291 */ /* 0x001fe4000f8ec03f */
[----:B------:R-:W-:-:S04]  /*01f0*/  UIADD3 UR4, -UR5, 0x100000, URZ ;  /* 0x0010000005047890 */ /* 0x000fc8000fffe13f */
[----:B------:R-:W-:Y:S02]  /*0200*/  USHF.L.U32 UR5, UR4, 0xb, URZ ;  /* 0x0000000b04057899 */ /* 0x000fe4000800063f */
[----:B------:R-:W-:Y:S01]  /*0210*/  USHF.L.U32 UR4, UR4, 0x1, URZ ;  /* 0x0000000104047899 */ /* 0x000fe2000800063f */
[----:B------:R-:W0:Y:S11]  /*0220*/  FENCE.VIEW.ASYNC.S ;  /* 0x00000000000073c6 */ /* 0x000e360000000000 */
[----:B0-----:R0:W1:Y:S01]  /*0230*/  SYNCS.EXCH.64 URZ, [UR8], UR4 ;  /* 0x00000004083f75b2 */ /* 0x0010620008000100 */
[----:B------:R0:W2:Y:S01]  /*0240*/  SYNCS.EXCH.64 URZ, [UR8+0x20], UR6 ;  /* 0x00002006083f75b2 */ /* 0x0000a20008000100 */
[----:B------:R0:W3:Y:S01]  /*0250*/  SYNCS.EXCH.64 URZ, [UR8+0x8], UR4 ;  /* 0x00000804083f75b2 */ /* 0x0000e20008000100 */
[----:B------:R0:W4:Y:S01]  /*0260*/  SYNCS.EXCH.64 URZ, [UR8+0x28], UR6 ;  /* 0x00002806083f75b2 */ /* 0x0001220008000100 */
[----:B------:R0:W0:Y:S01]  /*0270*/  SYNCS.EXCH.64 URZ, [UR8+0x10], UR4 ;  /* 0x00001004083f75b2 */ /* 0x0000220008000100 */
[----:B------:R0:W0:Y:S01]  /*0280*/  SYNCS.EXCH.64 URZ, [UR8+0x30], UR6 ;  /* 0x00003006083f75b2 */ /* 0x0000220008000100 */
[----:B------:R0:W0:Y:S01]  /*0290*/  SYNCS.EXCH.64 URZ, [UR8+0x18], UR4 ;  /* 0x00001804083f75b2 */ /* 0x0000220008000100 */
[----:B------:R0:W0:Y:S01]  /*02a0*/  SYNCS.EXCH.64 URZ, [UR8+0x38], UR6 ;  /* 0x00003806083f75b2 */ /* 0x0000220008000100 */
[----:B------:R-:W-:Y:S01]  /*02b0*/  NOP ;  /* 0x0000000000007918 */ /* 0x000fe20000000000 */
.L_x_2:
[----:B------:R-:W-:Y:S01]  /*02c0*/  SHF.R.S32.HI R7, RZ, 0x1f, R18 ;  /* 0x0000001fff077819 */ /* 0x000fe20000011412 */
[----:B------:R-:W5:Y:S01]  /*02d0*/  SHFL.IDX PT, R0, R0, RZ, 0x1f ;  /* 0x00001fff00007589 */ /* 0x000f6200000e0000 */
[----:B0-----:R-:W0:Y:S01]  /*02e0*/  S2UR UR8, SR_CTAID.X ;  /* 0x00000000000879c3 */ /* 0x001e220000002500 */
[----:B------:R-:W-:Y:S02]  /*02f0*/  ELECT P0, URZ, PT ;  /* 0x00000000003f782f */ /* 0x000fe40003800000 */
[----:B------:R-:W-:Y:S01]  /*0300*/  LEA.HI R7, R7, R18, RZ, 0x7 ;  /* 0x0000001207077211 */ /* 0x000fe200078f38ff */
[----:B------:R-:W1:Y:S01]  /*0310*/  S2R R4, SR_CTAID.Y ;  /* 0x0000000000047919 */ /* 0x000e620000002600 */
[----:B------:R-:W-:Y:S01]  /*0320*/  SHF.R.S32.HI R8, RZ, 0x1f, R3 ;  /* 0x0000001fff087819 */ /* 0x000fe20000011403 */
[----:B------:R-:W-:Y:S01]  /*0330*/  ULDC UR4, c[0x0][0x150] ;  /* 0x0000540000047ab9 */ /* 0x000fe20000000800 */
[----:B------:R-:W-:Y:S01]  /*0340*/  LOP3.LUT R7, R7, 0xffffff80, RZ, 0xc0, !PT ;  /* 0xffffff8007077812 */ /* 0x000fe200078ec0ff */
[----:B------:R-:W-:Y:S01]  /*0350*/  NOP ;  /* 0x0000000000007918 */ /* 0x000fe20000000000 */
[----:B------:R-:W-:Y:S01]  /*0360*/  LEA.HI R8, R8, R3, RZ, 0x2 ;  /* 0x0000000308087211 */ /* 0x000fe200078f10ff */
[----:B------:R-:W2:Y:S01]  /*0370*/  LDC R10, c[0x0][0x144] ;  /* 0x00005100ff0a7b82 */ /* 0x000ea20000000800 */
[----:B------:R-:W-:Y:S01]  /*0380*/  NOP ;  /* 0x0000000000007918 */ /* 0x000fe20000000000 */
[----:B------:R-:W-:Y:S01]  /*0390*/  IMAD.IADD R6, R18, 0x1, -R7 ;  /* 0x0000000112067824 */ /* 0x000fe200078e0a07 */
[----:B------:R-:W-:-:S02]  /*03a0*/  LOP3.LUT R8, R8, 0x3ffffffc, RZ, 0xc0, !PT ;  /* 0x3ffffffc08087812 */ /* 0x000fc400078ec0ff */
[----:B------:R-:W-:Y:S02]  /*03b0*/  MOV R22, 0x1 ;  /* 0x0000000100167802 */ /* 0x000fe40000000f00 */
[----:B------:R-:W-:Y:S01]  /*03c0*/  SHF.R.S32.HI R7, RZ, 0x1f, R6 ;  /* 0x0000001fff077819 */ /* 0x000fe20000011406 */
[----:B------:R-:W-:Y:S01]  /*03d0*/  IMAD.IADD R8, R3, 0x1, -R8 ;  /* 0x0000000103087824 */ /* 0x000fe200078e0a08 */
[----:B------:R-:W3:Y:S01]  /*03e0*/  LDC R12, c[0x0][0x140] ;  /* 0x00005000ff0c7b82 */ /* 0x000ee20000000800 */
[----:B------:R-:W-:Y:S02]  /*03f0*/  ISETP.NE.AND P3, PT, R5, RZ, PT ;  /* 0x000000ff0500720c */ /* 0x000fe40003f65270 */
[----:B------:R-:W-:Y:S02]  /*0400*/  LEA.HI R7, R7, R6, RZ, 0x3 ;  /* 0x0000000607077211 */ /* 0x000fe400078f18ff */
[----:B-----5:R-:W-:Y:S02]  /*0410*/  ISETP.NE.OR P0, PT, R0, RZ, !P0 ;  /* 0x000000ff0000720c */ /* 0x020fe40004705670 */
[----:B------:R-:W-:-:S02]  /*0420*/  SHF.R.S32.HI R0, RZ, 0x3, R7 ;  /* 0x00000003ff007819 */ /* 0x000fc40000011407 */
[----:B------:R-:W-:Y:S02]  /*0430*/  SHF.R.S32.HI R7, RZ, 0x1f, R7 ;  /* 0x0000001fff077819 */ /* 0x000fe40000011407 */
[----:B0-----:R-:W-:Y:S02]  /*0440*/  I2FP.F32.U32 R9, UR8 ;  /* 0x0000000800097c45 */ /* 0x001fe40008201000 */
[----:B------:R-:W-:-:S03]  /*0450*/  LEA.HI R7, R7, R0, RZ, 0x2 ;  /* 0x0000000007077211 */ /* 0x000fc600078f10ff */
[----:B------:R-:W-:Y:S01]  /*0460*/  FMUL R9, R9, UR4 ;  /* 0x0000000409097c20 */ /* 0x000fe20008400000 */
[----:B------:R-:W-:Y:S01]  /*0470*/  LOP3.LUT R7, R7, 0xfffffffc, RZ, 0xc0, !PT ;  /* 0xfffffffc07077812 */ /* 0x000fe200078ec0ff */
[----:B------:R-:W-:Y:S01]  /*0480*/  VOTEU.ALL UP0, P0 ;  /* 0x00000000003f7886 */ /* 0x000fe20000000000 */
[----:B-1----:R-:W-:Y:S01]  /*0490*/  I2FP.F32.U32 R11, R4 ;  /* 0x00000004000b7245 */ /* 0x002fe20000201000 */
[----:B------:R-:W-:Y:S01]  /*04a0*/  ULDC UR4, c[0x0][0x154] ;  /* 0x0000550000047ab9 */ /* 0x000fe20000000800 */
[----:B------:R-:W-:Y:S01]  /*04b0*/  VOTEU.ALL UP1, P0 ;  /* 0x00000000003f7886 */ /* 0x000fe20000020000 */
[----:B------:R-:W-:Y:S01]  /*04c0*/  IMAD.IADD R7, R0, 0x1, -R7 ;  /* 0x0000000100077824 */ /* 0x000fe200078e0a07 */
[----:B------:R-:W0:Y:S01]  /*04d0*/  F2I.U32.TRUNC.NTZ R9, R9 ;  /* 0x0000000900097305 */ /* 0x000e22000020f000 */
[----:B------:R-:W1:Y:S01]  /*04e0*/  @!UP0 S2UR UR7, SR_CgaCtaId ;  /* 0x00000000000789c3 */ /* 0x000e620000008800 */
[----:B------:R-:W-:Y:S01]  /*04f0*/  @!UP0 UMOV UR6, 0x400 ;  /* 0x0000040000068882 */ /* 0x000fe20000000000 */
[----:B------:R-:W-:Y:S01]  /*0500*/  IMAD R8, R8, 0x4, R7 ;  /* 0x0000000408087824 */ /* 0x000fe200078e0207 */
[----:B---3--:R-:W-:-:S04]  /*0510*/  ISETP.EQ.U32.AND P2, PT, R12, 0x1, PT ;  /* 0x000000010c00780c */ /* 0x008fc80003f42070 */
[----:B------:R-:W-:-:S04]  /*0520*/  SHF.R.S32.HI R3, RZ, 0x1f, R8 ;  /* 0x0000001fff037819 */ /* 0x000fc80000011408 */
[----:B------:R-:W-:Y:S01]  /*0530*/  LEA.HI R0, R3, R8, RZ, 0x2 ;  /* 0x0000000803007211 */ /* 0x000fe200078f10ff */
[----:B0-----:R-:W-:-:S03]  /*0540*/  IMAD.MOV R7, RZ, RZ, -R9 ;  /* 0x000000ffff077224 */ /* 0x001fc600078e0a09 */
[----:B------:R-:W-:Y:S01]  /*0550*/  LOP3.LUT R9, R0, 0xfffffffc, RZ, 0xc0, !PT ;  /* 0xfffffffc00097812 */ /* 0x000fe200078ec0ff */
[----:B--2---:R-:W-:Y:S02]  /*0560*/  IMAD R3, R10, R7, UR8 ;  /* 0x000000080a037e24 */ /* 0x004fe4000f8e0207 */
[----:B------:R-:W-:Y:S02]  /*0570*/  FMUL R10, R11, UR4 ;  /* 0x000000040b0a7c20 */ /* 0x000fe40008400000 */
[C---:B------:R-:W-:Y:S01]  /*0580*/  IMAD.IADD R0, R8.reuse, 0x1, -R9 ;  /* 0x0000000108007824 */ /* 0x040fe200078e0a09 */
[----:B------:R-:W0:Y:S01]  /*0590*/  LDC R7, c[0x0][0x148] ;  /* 0x00005200ff077b82 */ /* 0x000e220000000800 */
[----:B------:R-:W-:Y:S01]  /*05a0*/  SHF.R.S32.HI R9, RZ, 0x1f, R2 ;  /* 0x0000001fff097819 */ /* 0x000fe20000011402 */
[----:B------:R-:W-:Y:S01]  /*05b0*/  IMAD.SHL.U32 R11, R8, 0x4, RZ ;  /* 0x00000004080b7824 */ /* 0x000fe200078e00ff */
[----:B------:R-:W-:Y:S01]  /*05c0*/  UMOV UR4, 0x20 ;  /* 0x0000002000047882 */ /* 0x000fe20000000000 */
[----:B------:R-:W-:Y:S01]  /*05d0*/  ISETP.NE.AND P4, PT, R0, R3, PT ;  /* 0x000000030000720c */ /* 0x000fe20003f85270 */
[----:B------:R-:W2:Y:S01]  /*05e0*/  F2I.U32.TRUNC.NTZ R10, R10 ;  /* 0x0000000a000a7305 */ /* 0x000ea2000020f000 */
[----:B------:R-:W-:Y:S01]  /*05f0*/  LEA.HI R9, R9, R2, RZ, 0x2 ;  /* 0x0000000209097211 */ /* 0x000fe200078f10ff */
[----:B------:R-:W-:-:S04]  /*0600*/  @!UP0 UIADD3 UR4, -UR4, 0x100000, URZ ;  /* 0x0010000004048890 */ /* 0x000fc8000fffe13f */
[----:B------:R-:W-:Y:S02]  /*0610*/  @!UP0 USHF.L.U32 UR5, UR4, 0xb, URZ ;  /* 0x0000000b04058899 */ /* 0x000fe4000800063f */
[----:B------:R-:W-:Y:S01]  /*0620*/  @!UP0 USHF.L.U32 UR4, UR4, 0x1, URZ ;  /* 0x0000000104048899 */ /* 0x000fe2000800063f */
[----:B------:R-:W-:Y:S01]  /*0630*/  LOP3.LUT R152, R8, 0xc, R11, 0x78, !PT ;  /* 0x0000000c08987812 */ /* 0x000fe200078e780b */
[----:B-1----:R-:W-:Y:S01]  /*0640*/  @!UP0 ULEA UR6, UR7, UR6, 0x18 ;  /* 0x0000000607068291 */ /* 0x002fe2000f8ec03f */
[----:B------:R-:W-:Y:S01]  /*0650*/  LOP3.LUT R9, R9, 0xfffffffc, RZ, 0xc0, !PT ;  /* 0xfffffffc09097812 */ /* 0x000fe200078ec0ff */
[----:B------:R-:W-:Y:S01]  /*0660*/  VOTEU.ALL UP0, P0 ;  /* 0x00000000003f7886 */ /* 0x000fe20000000000 */
[----:B------:R-:W-:Y:S01]  /*0670*/  LOP3.LUT P0, RZ, R6, 0x7, RZ, 0xc0, !PT ;  /* 0x0000000706ff7812 */ /* 0x000fe2000780c0ff */
[----:B------:R-:W-:Y:S02]  /*0680*/  VIADD R6, R5, 0xffffffff ;  /* 0xffffffff05067836 */ /* 0x000fe40000000000 */
[----:B------:R-:W-:Y:S01]  /*0690*/  IMAD.IADD R0, R2, 0x1, -R9 ;  /* 0x0000000102007824 */ /* 0x000fe200078e0a09 */
[----:B------:R-:W-:-:S02]  /*06a0*/  ISETP.LT.U32.AND P0, PT, R152, 0x4, !P0 ;  /* 0x000000049800780c */ /* 0x000fc40004701070 */
[----:B------:R-:W-:Y:S01]  /*06b0*/  @P4 SHF.R.S32.HI R9, RZ, 0x1f, R152 ;  /* 0x0000001fff094819 */ /* 0x000fe20000011498 */
[----:B--2---:R-:W-:Y:S01]  /*06c0*/  IMAD.MOV R24, RZ, RZ, -R10 ;  /* 0x000000ffff187224 */ /* 0x004fe200078e0a0a */
[C---:B------:R-:W-:Y:S01]  /*06d0*/  ISETP.NE.AND P1, PT, R0.reuse, 0x3, PT ;  /* 0x000000030000780c */ /* 0x040fe20003f25270 */
[----:B------:R-:W1:Y:S02]  /*06e0*/  FENCE.VIEW.ASYNC.S ;  /* 0x00000000000073c6 */ /* 0x000e640000000000 */
[----:B-1----:R1:W2:Y:S01]  /*06f0*/  @!UP0 SYNCS.EXCH.64 URZ, [UR6+0x50], UR4 ;  /* 0x00005004063f85b2 */ /* 0x0022a20008000100 */
[----:B------:R-:W-:Y:S01]  /*0700*/  @P4 LEA.HI R9, R9, R152, RZ, 0x2 ;  /* 0x0000009809094211 */ /* 0x000fe200078f10ff */
[----:B0-----:R-:W-:Y:S01]  /*0710*/  IMAD R2, R7, R24, R4 ;  /* 0x0000001807027224 */ /* 0x001fe200078e0204 */
[----:B------:R-:W-:Y:S02]  /*0720*/  ISETP.EQ.OR P1, PT, R0, RZ, !P1 ;  /* 0x000000ff0000720c */ /* 0x000fe40004f22670 */
[----:B------:R-:W-:-:S02]  /*0730*/  @P4 SHF.R.S32.HI R9, RZ, 0x2, R9 ;  /* 0x00000002ff094819 */ /* 0x000fc40000011409 */
[----:B------:R-:W-:Y:S02]  /*0740*/  ISETP.EQ.AND P1, PT, R5, RZ, P1 ;  /* 0x000000ff0500720c */ /* 0x000fe40000f22270 */
[----:B------:R-:W-:Y:S02]  /*0750*/  @P4 ISETP.NE.AND P5, PT, R9, R2, PT ;  /* 0x000000020900420c */ /* 0x000fe40003fa5270 */
[----:B------:R-:W-:Y:S02]  /*0760*/  ISETP.GE.U32.AND P6, PT, R6, 0x2, PT ;  /* 0x000000020600780c */ /* 0x000fe40003fc6070 */
[----:B------:R-:W-:Y:S02]  /*0770*/  SEL R9, RZ, 0x1, !P0 ;  /* 0x00000001ff097807 */ /* 0x000fe40004000000 */
[----:B------:R-:W-:Y:S01]  /*0780*/  @P4 SEL R22, RZ, 0x1, P5 ;  /* 0x00000001ff164807 */ /* 0x000fe20002800000 */
[----:B------:R1:W0:Y:S01]  /*0790*/  @!UP1 SYNCS.EXCH.64 URZ, [UR6+0x58], UR4 ;  /* 0x00005804063f95b2 */ /* 0x0002220008000100 */
[----:B------:R-:W-:Y:S01]  /*07a0*/  SEL R19, RZ, 0x1, !P1 ;  /* 0x00000001ff137807 */ /* 0x000fe20004800000 */
[----:B------:R-:W-:Y:S01]  /*07b0*/  NOP ;  /* 0x0000000000007918 */ /* 0x000fe20000000000 */
[----:B------:R-:W-:-:S02]  /*07c0*/  LOP3.LUT R22, R22, R9, RZ, 0xc0, !PT ;  /* 0x0000000916167212 */ /* 0x000fc400078ec0ff */
[----:B------:R-:W-:Y:S01]  /*07d0*/  SEL R19, R19, 0x2, P6 ;  /* 0x0000000213137807 */ /* 0x000fe20003000000 */
[----:B-12---:R-:W-:Y:S06]  /*07e0*/  @!P2 BRA `(.L_x_3) ;  /* 0x000000000008a947 */ /* 0x006fec0003800000 */
[----:B0---4-:R-:W-:Y:S01]  /*07f0*/  UCGABAR_ARV ;  /* 0x00000000000079c7 */ /* 0x011fe20008000000 */
[----:B------:R-:W-:Y:S05]  /*0800*/  BRA `(.L_x_4) ;  /* 0x0000000000047947 */ /* 0x000fea0003800000 */
.L_x_3:
[----:B0---4-:R-:W-:Y:S01]  /*0810*/  NOP ;  /* 0x0000000000007918 */ /* 0x011fe20000000000 */
.L_x_4:
[----:B------:R-:W0:Y:S01]  /*0820*/  LDC R2, c[0x0][0x65c] ;  /* 0x00019700ff027b82 */ /* 0x000e220000000800 */
[----:B------:R-:W-:Y:S02]  /*0830*/  IMAD.U32 R8, RZ, RZ, UR8 ;  /* 0x00000008ff087e24 */ /* 0x000fe4000f8e00ff */
[----:B------:R-:W-:Y:S01]  /*0840*/  IMAD.MOV.U32 R9, RZ, RZ, RZ ;  /* 0x000000ffff097224 */ /* 0x000fe200078e00ff */
[----:B0-----:R-:W-:-:S04]  /*0850*/  ISETP.NE.AND P1, PT, R2, 0x1, PT ;  /* 0x000000010200780c */ /* 0x001fc80003f25270 */
[----:B------:R-:W-:-:S09]  /*0860*/  P2R R5, PR, RZ, 0x2 ;  /* 0x00000002ff057803 */ /* 0x000fd20000000000 */
[----:B------:R-:W0:Y:S01]  /*0870*/  @P1 LDC R17, c[0x0][0x10] ;  /* 0x00000400ff111b82 */ /* 0x000e220000000800 */
[----:B------:R-:W-:Y:S02]  /*0880*/  @P1 IMAD.MOV.U32 R5, RZ, RZ, RZ ;  /* 0x000000ffff051224 */ /* 0x000fe400078e00ff */
[----:B------:R-:W-:-:S05]  /*0890*/  @P1 IMAD.MOV.U32 R13, RZ, RZ, RZ ;  /* 0x000000ffff0d1224 */ /* 0x000fca00078e00ff */
[----:B------:R-:W1:Y:S01]  /*08a0*/  @!P1 LDC R11, c[0x0][0xc] ;  /* 0x00000300ff0b9b82 */ /* 0x000e620000000800 */
[----:B0-----:R-:W-:-:S04]  /*08b0*/  @P1 IMAD.WIDE.U32 R16, R17, UR8, R4 ;  /* 0x0000000811101c25 */ /* 0x001fc8000f8e0004 */
[----:B------:R-:W-:Y:S02]  /*08c0*/  @P1 IMAD.IADD R17, R17, 0x1, R13 ;  /* 0x0000000111111824 */ /* 0x000fe400078e020d */
[----:B-1----:R-:W-:-:S04]  /*08d0*/  @!P1 IMAD.WIDE.U32 R8, R4, R11, R8 ;  /* 0x0000000b04089225 */ /* 0x002fc800078e0008 */
[----:B------:R-:W-:Y:S02]  /*08e0*/  @!P1 IMAD.MOV.U32 R16, RZ, RZ, R8 ;  /* 0x000000ffff109224 */ /* 0x000fe400078e0008 */
[----:B------:R-:W-:Y:S01]  /*08f0*/  @!P1 IMAD.MOV.U32 R17, RZ, RZ, R9 ;  /* 0x000000ffff119224 */ /* 0x000fe200078e0009 */
[----:B------:R-:W-:Y:S06]  /*0900*/  @!P2 BRA `(.L_x_5) ;  /* 0x00000000000ca947 */ /* 0x000fec0003800000 */
[----:B------:R-:W-:Y:S01]  /*0910*/  UCGABAR_WAIT ;  /* 0x0000000000007dc7 */ /* 0x000fe20008000000 */
[----:B------:R-:W-:Y:S01]  /*0920*/  CCTL.IVALL ;  /* 0x00000000ff00798f */ /* 0x000fe20002000000 */
[----:B------:R-:W-:Y:S05]  /*0930*/  BRA `(.L_x_6) ;  /* 0x0000000000047947 */ /* 0x000fea0003800000 */
.L_x_5:
[----:B------:R-:W-:Y:S06]  /*0940*/  BAR.SYNC.DEFER_BLOCKING 0x0 ;  /* 0x0000000000007b1d */ /* 0x000fec0000010000 */
.L_x_6:
[----:B------:R-:W-:Y:S05]  /*0950*/  @!P3 BRA `(.L_x_7) ;  /* 0x000000a40078b947 */ /* 0x000fea0003800000 */
[----:B------:R-:W-:-:S13]  /*0960*/  ISETP.GT.U32.AND P0, PT, R6, 0x1, PT ;  /* 0x000000010600780c */ /* 0x000fda0003f04070 */
[----:B------:R-:W-:Y:S05]  /*0970*/  @P0 EXIT ;  /* 0x000000000000094d */ /* 0x000fea0003800000 */
[----:B------:R-:W-:Y:S01]  /*0980*/  ULDC.64 UR4, c[0x0][0x650] ;  /* 0x0001940000047ab9 */ /* 0x000fe20000000a00 */
[----:B------:R-:W-:Y:S01]  /*0990*/  PRMT R0, RZ, 0x7610, R0 ;  /* 0x00007610ff007816 */ /* 0x000fe20000000000 */
[----:B------:R-:W-:Y:S01]  /*09a0*/  IMAD.MOV.U32 R153, RZ, RZ, -0x1 ;  /* 0xffffffffff997424 */ /* 0x000fe200078e00ff */
[----:B------:R-:W-:Y:S01]  /*09b0*/  ISETP.GE.U32.AND P0, PT, R16, UR4, PT ;  /* 0x0000000410007c0c */ /* 0x000fe2000bf06070 */
[----:B------:R-:W-:Y:S01]  /*09c0*/  IMAD.MOV.U32 R23, RZ, RZ, -0x1 ;  /* 0xffffffffff177424 */ /* 0x000fe200078e00ff */
[----:B------:R-:W-:Y:S02]  /*09d0*/  MOV R154, 0xffffffff ;  /* 0xffffffff009a7802 */ /* 0x000fe40000000f00 */
[----:B------:R-:W-:-:S13]  /*09e0*/  ISETP.GE.U32.AND.EX P0, PT, R17, UR5, PT, P0 ;  /* 0x0000000511007c0c */ /* 0x000fda000bf06100 */
[----:B------:R-:W-:Y:S05]  /*09f0*/  @P0 BRA `(.L_x_8) ;  /* 0x00000004002c0947 */ /* 0x000fea0003800000 */
[----:B------:R-:W0:Y:S01]  /*0a00*/  LDC.64 R20, c[0x0][0x628] ;  /* 0x00018a00ff147b82 */ /* 0x000e220000000a00 */
[----:B------:R-:W-:Y:S02]  /*0a10*/  IMAD.MOV.U32 R8, RZ, RZ, R16 ;  /* 0x000000ffff087224 */ /* 0x000fe400078e0010 */
[----:B------:R-:W-:-:S05]  /*0a20*/  IMAD.MOV.U32 R9, RZ, RZ, R17 ;  /* 0x000000ffff097224 */ /* 0x000fca00078e0011 */
[----:B------:R-:W1:Y:S08]  /*0a30*/  LDC R0, c[0x0][0x630] ;  /* 0x00018c00ff007b82 */ /* 0x000e700000000800 */
[----:B------:R-:W2:Y:S01]  /*0a40*/  LDC.64 R26, c[0x0][0x620] ;  /* 0x00018800ff1a7b82 */ /* 0x000ea20000000a00 */
[----:B0-----:R-:W-:-:S04]  /*0a50*/  ISETP.NE.U32.AND P0, PT, R20, RZ, PT ;  /* 0x000000ff1400720c */ /* 0x001fc80003f05070 */
[----:B------:R-:W-:-:S13]  /*0a60*/  ISETP.NE.AND.EX P0, PT, R21, RZ, PT, P0 ;  /* 0x000000ff1500720c */ /* 0x000fda0003f05300 */
[----:B-12---:R-:W-:Y:S05]  /*0a70*/  @!P0 BRA `(.L_x_9) ;  /* 0x0000000000288947 */ /* 0x006fea0003800000 */
[----:B------:R-:W0:Y:S02]  /*0a80*/  LDC R13, c[0x0][0x634] ;  /* 0x00018d00ff0d7b82 */ /* 0x000e240000000800 */
[----:B0-----:R-:W-:-:S05]  /*0a90*/  IADD3 R13, P0, R16, R13, RZ ;  /* 0x0000000d100d7210 */ /* 0x001fca0007f1e0ff */
[----:B------:R-:W-:-:S04]  /*0aa0*/  IMAD.X R15, RZ, RZ, R17, P0 ;  /* 0x000000ffff0f7224 */ /* 0x000fc800000e0611 */
[----:B------:R-:W-:-:S04]  /*0ab0*/  IMAD.WIDE.U32 R8, R15, R20, RZ ;  /* 0x000000140f087225 */ /* 0x000fc800078e00ff */
[----:B------:R-:W-:-:S04]  /*0ac0*/  IMAD.WIDE.U32 R10, P0, R13, R21, R8 ;  /* 0x000000150d0a7225 */ /* 0x000fc80007800008 */
[----:B------:R-:W-:-:S04]  /*0ad0*/  IMAD.WIDE.U32 R8, R13, R20, RZ ;  /* 0x000000140d087225 */ /* 0x000fc800078e00ff */
[----:B------:R-:W-:Y:S01]  /*0ae0*/  IMAD.X R13, RZ, RZ, RZ, P0 ;  /* 0x000000ffff0d7224 */ /* 0x000fe200000e06ff */
[----:B------:R-:W-:Y:S01]  /*0af0*/  IADD3 RZ, P0, R9, R10, RZ ;  /* 0x0000000a09ff7210 */ /* 0x000fe20007f1e0ff */
[----:B------:R-:W-:-:S04]  /*0b00*/  IMAD.MOV.U32 R12, RZ, RZ, R11 ;  /* 0x000000ffff0c7224 */ /* 0x000fc800078e000b */
[----:B------:R-:W-:-:S08]  /*0b10*/  IMAD.WIDE.U32.X R8, R15, R21, R12, P0 ;  /* 0x000000150f087225 */ /* 0x000fd000000e040c */
.L_x_9:
[----:B------:R-:W0:Y:S01]  /*0b20*/  LDC.64 R20, c[0x0][0x640] ;  /* 0x00019000ff147b82 */ /* 0x000e220000000a00 */
[--C-:B------:R-:W-:Y:S01]  /*0b30*/  SHF.R.U64 R28, R8, R0, R9.reuse ;  /* 0x00000000081c7219 */ /* 0x100fe20000001209 */
[----:B------:R-:W-:Y:S01]  /*0b40*/  IMAD R30, R7, R24, R4 ;  /* 0x00000018071e7224 */ /* 0x000fe200078e0204 */
[----:B------:R-:W-:Y:S02]  /*0b50*/  SHF.R.U32.HI R0, RZ, R0, R9 ;  /* 0x00000000ff007219 */ /* 0x000fe40000011609 */
[----:B------:R-:W-:Y:S02]  /*0b60*/  IADD3 R5, P0, RZ, -R28, RZ ;  /* 0x8000001cff057210 */ /* 0x000fe40007f1e0ff */
[----:B------:R-:W-:Y:S01]  /*0b70*/  MOV R23, 0x1 ;  /* 0x0000000100177802 */ /* 0x000fe20000000f00 */
[----:B------:R-:W1:Y:S02]  /*0b80*/  LDC R6, c[0x0][0x618] ;  /* 0x00018600ff067b82 */ /* 0x000e640000000800 */
[----:B------:R-:W-:-:S04]  /*0b90*/  IMAD.X R9, RZ, RZ, ~R0, P0 ;  /* 0x000000ffff097224 */ /* 0x000fc800000e0e00 */
[-C--:B------:R-:W-:Y:S02]  /*0ba0*/  IMAD R0, R9, R26.reuse, RZ ;  /* 0x0000001a09007224 */ /* 0x080fe400078e02ff */
[----:B------:R-:W2:Y:S01]  /*0bb0*/  LDC R11, c[0x0][0x608] ;  /* 0x00018200ff0b7b82 */ /* 0x000ea20000000800 */
[----:B------:R-:W-:-:S04]  /*0bc0*/  IMAD.WIDE.U32 R8, R5, R26, R16 ;  /* 0x0000001a05087225 */ /* 0x000fc800078e0010 */
[----:B------:R-:W-:-:S03]  /*0bd0*/  IMAD R5, R5, R27, R0 ;  /* 0x0000001b05057224 */ /* 0x000fc600078e0200 */
[----:B------:R-:W3:Y:S01]  /*0be0*/  LDC R12, c[0x0][0x658] ;  /* 0x00019600ff0c7b82 */ /* 0x000ee20000000800 */
[----:B0-----:R-:W-:Y:S01]  /*0bf0*/  ISETP.NE.U32.AND P0, PT, R20, RZ, PT ;  /* 0x000000ff1400720c */ /* 0x001fe20003f05070 */
[----:B------:R-:W-:Y:S02]  /*0c00*/  IMAD.IADD R5, R9, 0x1, R5 ;  /* 0x0000000109057824 */ /* 0x000fe400078e0205 */
[----:B------:R-:W-:Y:S01]  /*0c10*/  IMAD.MOV.U32 R9, RZ, RZ, -0x1 ;  /* 0xffffffffff097424 */ /* 0x000fe200078e00ff */
[----:B------:R-:W-:-:S03]  /*0c20*/  ISETP.NE.AND.EX P0, PT, R21, RZ, PT, P0 ;  /* 0x000000ff1500720c */ /* 0x000fc60003f05300 */
[----:B------:R-:W0:Y:S01]  /*0c30*/  LDC R15, c[0x0][0x600] ;  /* 0x00018000ff0f7b82 */ /* 0x000e220000000800 */
[-CC-:B-1----:R-:W-:Y:S02]  /*0c40*/  SHF.R.U64 R13, R8, R6.reuse, R5.reuse ;  /* 0x00000006080d7219 */ /* 0x182fe40000001205 */
[----:B------:R-:W-:-:S05]  /*0c50*/  SHF.R.U32.HI R0, RZ, R6, R5 ;  /* 0x00000006ff007219 */ /* 0x000fca0000011605 */
[----:B------:R-:W1:Y:S01]  /*0c60*/  LDC R14, c[0x0][0x648] ;  /* 0x00019200ff0e7b82 */ /* 0x000e620000000800 */
[-CC-:B--2---:R-:W-:Y:S02]  /*0c70*/  SHF.R.U64 R27, R13, R11.reuse, R0.reuse ;  /* 0x0000000b0d1b7219 */ /* 0x184fe40000001200 */
[----:B------:R-:W-:-:S05]  /*0c80*/  SHF.R.U32.HI R5, RZ, R11, R0 ;  /* 0x0000000bff057219 */ /* 0x000fca0000011600 */
[----:B------:R-:W2:Y:S01]  /*0c90*/  LDC R26, c[0x0][0x638] ;  /* 0x00018e00ff1a7b82 */ /* 0x000ea20000000800 */
[-CC-:B---3--:R-:W-:Y:S02]  /*0ca0*/  SHF.R.U64 R24, R27, R12.reuse, R5.reuse ;  /* 0x0000000c1b187219 */ /* 0x188fe40000001205 */
[-C--:B------:R-:W-:Y:S02]  /*0cb0*/  SHF.L.U32 R0, R9, R12.reuse, RZ ;  /* 0x0000000c09007219 */ /* 0x080fe400000006ff */
[----:B------:R-:W-:Y:S01]  /*0cc0*/  SHF.R.U32.HI R5, RZ, R12, R5 ;  /* 0x0000000cff057219 */ /* 0x000fe20000011605 */
[----:B------:R-:W-:Y:S01]  /*0cd0*/  IMAD.MOV.U32 R4, RZ, RZ, R24 ;  /* 0x000000ffff047224 */ /* 0x000fe200078e0018 */
[----:B------:R-:W-:Y:S01]  /*0ce0*/  LOP3.LUT R10, RZ, R0, RZ, 0x33, !PT ;  /* 0x00000000ff0a7212 */ /* 0x000fe200078e33ff */
[----:B------:R-:W3:Y:S01]  /*0cf0*/  LDC R25, c[0x0][0x610] ;  /* 0x00018400ff197b82 */ /* 0x000ee20000000800 */
[----:B------:R-:W-:Y:S05]  /*0d00*/  @!P0 BRA `(.L_x_10) ;  /* 0x0000000000288947 */ /* 0x000fea0003800000 */
[----:B------:R-:W4:Y:S02]  /*0d10*/  LDC R9, c[0x0][0x64c] ;  /* 0x00019300ff097b82 */ /* 0x000f240000000800 */
[----:B----4-:R-:W-:-:S05]  /*0d20*/  IADD3 R9, P0, R24, R9, RZ ;  /* 0x0000000918097210 */ /* 0x010fca0007f1e0ff */
        /* <DEDUP_REMOVED lines=8> */
.L_x_10:
[----:B-1----:R-:W-:Y:S01]  /*0db0*/  SHF.R.U64 R4, R4, R14, R5 ;  /* 0x0000000e04047219 */ /* 0x002fe20000001205 */
[----:B0-----:R-:W-:Y:S01]  /*0dc0*/  VIADD R6, R15, 0xffffffff ;  /* 0xffffffff0f067836 */ /* 0x001fe20000000000 */
[----:B------:R-:W-:Y:S01]  /*0dd0*/  SHF.L.U32 R0, R23, R12, RZ ;  /* 0x0000000c17007219 */ /* 0x000fe200000006ff */
[----:B------:R-:W-:Y:S01]  /*0de0*/  IMAD.MOV.U32 R23, RZ, RZ, R28 ;  /* 0x000000ffff177224 */ /* 0x000fe200078e001c */
[----:B------:R-:W-:Y:S01]  /*0df0*/  LOP3.LUT R5, R27, R10, RZ, 0xc0, !PT ;  /* 0x0000000a1b057212 */ /* 0x000fe200078ec0ff */
[----:B------:R-:W-:Y:S01]  /*0e00*/  IMAD.MOV R7, RZ, RZ, -R4 ;  /* 0x000000ffff077224 */ /* 0x000fe200078e0a04 */
[----:B------:R-:W-:Y:S02]  /*0e10*/  SEL R3, R3, R30, !P1 ;  /* 0x0000001e03037207 */ /* 0x000fe40004800000 */
[----:B------:R-:W-:Y:S01]  /*0e20*/  LOP3.LUT R6, R13, R6, RZ, 0xc0, !PT ;  /* 0x000000060d067212 */ /* 0x000fe200078ec0ff */
[----:B------:R-:W-:Y:S02]  /*0e30*/  IMAD R4, R0, R4, R5 ;  /* 0x0000000400047224 */ /* 0x000fe400078e0205 */
[----:B--2---:R-:W-:-:S02]  /*0e40*/  IMAD R0, R7, R26, R24 ;  /* 0x0000001a07007224 */ /* 0x004fc400078e0218 */
[----:B---3--:R-:W-:Y:S02]  /*0e50*/  IMAD R3, R4, R25, R3 ;  /* 0x0000001904037224 */ /* 0x008fe400078e0203 */
[----:B------:R-:W-:Y:S02]  /*0e60*/  IMAD.MOV.U32 R5, RZ, RZ, 0x1 ;  /* 0x00000001ff057424 */ /* 0x000fe400078e00ff */
[----:B------:R-:W-:-:S03]  /*0e70*/  IMAD R4, R0, R15, R6 ;  /* 0x0000000f00047224 */ /* 0x000fc600078e0206 */
[----:B------:R-:W-:Y:S02]  /*0e80*/  PRMT R0, R5, 0x7610, R0 ;  /* 0x0000761005007816 */ /* 0x000fe40000000000 */
[----:B------:R-:W-:Y:S02]  /*0e90*/  SEL R154, R4, R3, !P1 ;  /* 0x00000003049a7207 */ /* 0x000fe40004800000 */
[----:B------:R-:W-:-:S07]  /*0ea0*/  SEL R153, R3, R4, !P1 ;  /* 0x0000000403997207 */ /* 0x000fce0004800000 */
.L_x_8:
[----:B------:R-:W-:-:S08]  /*0eb0*/  NOP ;  /* 0x0000000000007918 */ /* 0x000fd00000000000 */
[----:B------:R-:W0:Y:S02]  /*0ec0*/  USETMAXREG.TRY_ALLOC.CTAPOOL UP0, 0xe8 ;  /* 0x000000e8000079c8 */ /* 0x000e240008000600 */
[----:B0-----:R-:W-:-:S13]  /*0ed0*/  PLOP3.LUT P0, PT, PT, PT, UP0, 0x80, 0x0 ;  /* 0x000000000000781c */ /* 0x001fda0003f0f008 */
[----:B------:R-:W-:Y:S05]  /*0ee0*/  @!P0 BRA `(.L_x_8) ;  /* 0xfffffffc00f08947 */ /* 0x000fea000383ffff */
[----:B------:R-:W-:Y:S01]  /*0ef0*/  ULDC.64 UR4, c[0x0][0x598] ;  /* 0x0001660000047ab9 */ /* 0x000fe20000000a00 */
[----:B------:R-:W-:Y:S01]  /*0f00*/  ULDC.64 UR36, c[0x0][0x208] ;  /* 0x0000820000247ab9 */ /* 0x000fe20000000a00 */
[----:B------:R-:W-:-:S04]  /*0f10*/  ISETP.NE.U32.AND P0, PT, RZ, UR4, PT ;  /* 0x00000004ff007c0c */ /* 0x000fc8000bf05070 */
[----:B------:R-:W-:-:S13]  /*0f20*/  ISETP.NE.AND.EX P0, PT, RZ, UR5, PT, P0 ;  /* 0x00000005ff007c0c */ /* 0x000fda000bf05300 */
[----:B------:R-:W-:Y:S05]  /*0f30*/  @!P0 BRA `(.L_x_11) ;  /* 0x00000000001c8947 */ /* 0x000fea0003800000 */
[----:B------:R-:W0:Y:S02]  /*0f40*/  LDC.64 R4, c[0x0][0x598] ;  /* 0x00016600ff047b82 */ /* 0x000e240000000a00 */
[----:B0-----:R-:W2:Y:S02]  /*0f50*/  LDG.E.64 R4, desc[UR36][R4.64] ;  /* 0x0000002404047981 */ /* 0x001ea4000c1e1b00 */
[----:B--2---:R-:W-:-:S04]  /*0f60*/  ISETP.NE.U32.AND P0, PT, R4, RZ, PT ;  /* 0x000000ff0400720c */ /* 0x004fc80003f05070 */
[----:B------:R-:W-:-:S13]  /*0f70*/  ISETP.NE.AND.EX P0, PT, R5, RZ, PT, P0 ;  /* 0x000000ff0500720c */ /* 0x000fda0003f05300 */
[----:B------:R-:W-:Y:S05]  /*0f80*/  @!P0 BRA `(.L_x_11) ;  /* 0x0000000000088947 */ /* 0x000fea0003800000 */
[----:B------:R0:W5:Y:S01]  /*0f90*/  LD.E R155, desc[UR36][R4.64] ;  /* 0x00000024049b7980 */ /* 0x000162000c101900 */
[----:B------:R-:W-:Y:S05]  /*0fa0*/  BRA `(.L_x_12) ;  /* 0x0000000000247947 */ /* 0x000fea0003800000 */
.L_x_11:
[----:B------:R-:W-:Y:S02]  /*0fb0*/  ULDC.64 UR4, c[0x0][0x588] ;  /* 0x0001620000047ab9 */ /* 0x000fe40000000a00 */
[----:B------:R-:W-:-:S04]  /*0fc0*/  ISETP.NE.U32.AND P0, PT, RZ, UR4, PT ;  /* 0x00000004ff007c0c */ /* 0x000fc8000bf05070 */
[----:B------:R-:W-:-:S13]  /*0fd0*/  ISETP.NE.AND.EX P0, PT, RZ, UR5, PT, P0 ;  /* 0x00000005ff007c0c */ /* 0x000fda000bf05300 */
[----:B------:R-:W-:Y:S05]  /*0fe0*/  @!P0 BRA `(.L_x_13) ;  /* 0x00000000000c8947 */ /* 0x000fea0003800000 */
[----:B------:R-:W0:Y:S02]  /*0ff0*/  LDC.64 R4, c[0x0][0x588] ;  /* 0x00016200ff047b82 */ /* 0x000e240000000a00 */
[----:B0-----:R1:W5:Y:S01]  /*1000*/  LDG.E R155, desc[UR36][R4.64] ;  /* 0x00000024049b7981 */ /* 0x001362000c1e1900 */
[----:B------:R-:W-:Y:S05]  /*1010*/  BRA `(.L_x_12) ;  /* 0x0000000000087947 */ /* 0x000fea0003800000 */
.L_x_13:
[----:B------:R-:W-:Y:S02]  /*1020*/  ULDC UR4, c[0x0][0x580] ;  /* 0x0001600000047ab9 */ /* 0x000fe40000000800 */
[----:B------:R-:W-:-:S07]  /*1030*/  IMAD.U32 R155, RZ, RZ, UR4 ;  /* 0x00000004ff9b7e24 */ /* 0x000fce000f8e00ff */
.L_x_12:
[----:B------:R-:W-:Y:S02]  /*1040*/  ULDC.64 UR4, c[0x0][0x5a0] ;  /* 0x0001680000047ab9 */ /* 0x000fe40000000a00 */
[----:B------:R-:W-:-:S04]  /*1050*/  ISETP.NE.U32.AND P0, PT, RZ, UR4, PT ;  /* 0x00000004ff007c0c */ /* 0x000fc8000bf05070 */
[----:B------:R-:W-:-:S13]  /*1060*/  ISETP.NE.AND.EX P0, PT, RZ, UR5, PT, P0 ;  /* 0x00000005ff007c0c */ /* 0x000fda000bf05300 */
[----:B------:R-:W-:Y:S05]  /*1070*/  @!P0 BRA `(.L_x_14) ;  /* 0x00000000001c8947 */ /* 0x000fea0003800000 */
[----:B01----:R-:W0:Y:S02]  /*1080*/  LDC.64 R4, c[0x0][0x5a0] ;  /* 0x00016800ff047b82 */ /* 0x003e240000000a00 */
[----:B0-----:R-:W2:Y:S02]  /*1090*/  LDG.E.64 R4, desc[UR36][R4.64] ;  /* 0x0000002404047981 */ /* 0x001ea4000c1e1b00 */
[----:B--2---:R-:W-:-:S04]  /*10a0*/  ISETP.NE.U32.AND P0, PT, R4, RZ, PT ;  /* 0x000000ff0400720c */ /* 0x004fc80003f05070 */
[----:B------:R-:W-:-:S13]  /*10b0*/  ISETP.NE.AND.EX P0, PT, R5, RZ, PT, P0 ;  /* 0x000000ff0500720c */ /* 0x000fda0003f05300 */
[----:B------:R-:W-:Y:S05]  /*10c0*/  @!P0 BRA `(.L_x_14) ;  /* 0x0000000000088947 */ /* 0x000fea0003800000 */
[----:B------:R0:W5:Y:S01]  /*10d0*/  LD.E R156, desc[UR36][R4.64] ;  /* 0x00000024049c7980 */ /* 0x000162000c101900 */
[----:B------:R-:W-:Y:S05]  /*10e0*/  BRA `(.L_x_15) ;  /* 0x0000000000247947 */ /* 0x000fea0003800000 */
.L_x_14:
[----:B------:R-:W-:Y:S02]  /*10f0*/  ULDC.64 UR4, c[0x0][0x590] ;  /* 0x0001640000047ab9 */ /* 0x000fe40000000a00 */
[----:B------:R-:W-:-:S04]  /*1100*/  ISETP.NE.U32.AND P0, PT, RZ, UR4, PT ;  /* 0x00000004ff007c0c */ /* 0x000fc8000bf05070 */
[----:B------:R-:W-:-:S13]  /*1110*/  ISETP.NE.AND.EX P0, PT, RZ, UR5, PT, P0 ;  /* 0x00000005ff007c0c */ /* 0x000fda000bf05300 */
[----:B------:R-:W-:Y:S05]  /*1120*/  @!P0 BRA `(.L_x_16) ;  /* 0x00000000000c8947 */ /* 0x000fea0003800000 */
[----:B------:R-:W2:Y:S02]  /*1130*/  LDC.64 R156, c[0x0][0x590] ;  /* 0x00016400ff9c7b82 */ /* 0x000ea40000000a00 */
[----:B--2---:R2:W5:Y:S01]  /*1140*/  LDG.E R156, desc[UR36][R156.64] ;  /* 0x000000249c9c7981 */ /* 0x004562000c1e1900 */
[----:B------:R-:W-:Y:S05]  /*1150*/  BRA `(.L_x_15) ;  /* 0x0000000000087947 */ /* 0x000fea0003800000 */
.L_x_16:
[----:B------:R-:W-:Y:S02]  /*1160*/  ULDC UR4, c[0x0][0x584] ;  /* 0x0001610000047ab9 */ /* 0x000fe40000000800 */
[----:B------:R-:W-:-:S07]  /*1170*/  MOV R156, UR4 ;  /* 0x00000004009c7c02 */ /* 0x000fce0008000f00 */
.L_x_15:
[----:B------:R-:W-:-:S13]  /*1180*/  LOP3.LUT P0, RZ, R0, 0xff, RZ, 0xc0, !PT ;  /* 0x000000ff00ff7812 */ /* 0x000fda000780c0ff */
[----:B------:R-:W-:Y:S05]  /*1190*/  @!P0 EXIT ;  /* 0x000000000000894d */ /* 0x000fea0003800000 */
[----:B------:R-:W-:Y:S01]  /*11a0*/  ULDC UR4, c[0x0][0x28c] ;  /* 0x0000a30000047ab9 */ /* 0x000fe20000000800 */
[----:B------:R-:W-:Y:S01]  /*11b0*/  LOP3.LUT R166, R19, 0x1, RZ, 0xfc, !PT ;  /* 0x0000000113a67812 */ /* 0x000fe200078efcff */
[----:B------:R-:W-:Y:S01]  /*11c0*/  UIADD3 UR4, UR4, 0x3f, URZ ;  /* 0x0000003f04047890 */ /* 0x000fe2000fffe03f */
[----:B------:R-:W-:Y:S01]  /*11d0*/  UMOV UR38, URZ ;  /* 0x0000003f00267c82 */ /* 0x000fe20008000000 */
[----:B------:R-:W-:Y:S02]  /*11e0*/  UMOV UR39, URZ ;  /* 0x0000003f00277c82 */ /* 0x000fe40008000000 */
[----:B------:R-:W-:-:S04]  /*11f0*/  USHF.R.S32.HI UR5, URZ, 0x1f, UR4 ;  /* 0x0000001f3f057899 */ /* 0x000fc80008011404 */
[----:B------:R-:W-:-:S04]  /*1200*/  ULEA.HI UR5, UR5, UR4, URZ, 0x6 ;  /* 0x0000000405057291 */ /* 0x000fc8000f8f303f */
[----:B------:R-:W-:-:S12]  /*1210*/  USHF.R.S32.HI UR40, URZ, 0x6, UR5 ;  /* 0x000000063f287899 */ /* 0x000fd80008011405 */
.L_x_288:
[----:B------:R-:W-:Y:S01]  /*1220*/  LOP3.LUT R0, R18, 0x80, RZ, 0xc0, !PT ;  /* 0x0000008012007812 */ /* 0x000fe200078ec0ff */
[----:B---3--:R-:W3:Y:S01]  /*1230*/  S2UR UR7, SR_CgaCtaId ;  /* 0x00000000000779c3 */ /* 0x008ee20000008800 */
[----:B------:R-:W-:Y:S02]  /*1240*/  UMOV UR6, 0x400 ;  /* 0x0000040000067882 */ /* 0x000fe40000000000 */
[----:B------:R-:W-:-:S06]  /*1250*/  SHF.R.U32.HI R0, RZ, 0x7, R0 ;  /* 0x00000007ff007819 */ /* 0x000fcc0000011600 */
[----:B----4-:R-:W4:Y:S01]  /*1260*/  SHFL.IDX PT, R0, R0, RZ, 0x1f ;  /* 0x00001fff00007589 */ /* 0x010f2200000e0000 */
[----:B---3--:R-:W-:Y:S01]  /*1270*/  ULEA UR6, UR7, UR6, 0x18 ;  /* 0x0000000607067291 */ /* 0x008fe2000f8ec03f */
[----:B----4-:R-:W-:-:S13]  /*1280*/  R2UR UR4, R0 ;  /* 0x00000000000472ca */ /* 0x010fda00000e0000 */
[----:B------:R-:W-:-:S04]  /*1290*/  ULEA.HI UR5, UR4, UR4, URZ, 0x1 ;  /* 0x0000000404057291 */ /* 0x000fc8000f8f083f */
[----:B------:R-:W-:-:S04]  /*12a0*/  ULOP3.LUT UR5, UR5, 0x7fffe, URZ, 0xc0, !UPT ;  /* 0x0007fffe05057892 */ /* 0x000fc8000f8ec03f */
[----:B------:R-:W-:-:S03]  /*12b0*/  UIADD3 UR5, UR4, -UR5, URZ ;  /* 0x8000000504057290 */ /* 0x000fc6000fffe03f */
[----:B------:R-:W-:Y:S01]  /*12c0*/  ULDC UR4, c[0x0][0x28c] ;  /* 0x0000a30000047ab9 */ /* 0x000fe20000000800 */
[----:B------:R-:W-:Y:S01]  /*12d0*/  ULEA UR5, UR5, UR6, 0xd ;  /* 0x0000000605057291 */ /* 0x000fe2000f8e683f */
[----:B------:R-:W-:-:S03]  /*12e0*/  ISETP.LT.AND P0, PT, RZ, UR4, PT ;  /* 0x00000004ff007c0c */ /* 0x000fc6000bf01270 */
[----:B------:R-:W-:-:S04]  /*12f0*/  UIADD3 UR5, UR5, 0x100, URZ ;  /* 0x0000010005057890 */ /* 0x000fc8000fffe03f */
[----:B------:R-:W-:-:S04]  /*1300*/  USHF.R.U32.HI UR5, URZ, 0x4, UR5 ;  /* 0x000000043f057899 */ /* 0x000fc80008011605 */
[----:B------:R-:W-:Y:S02]  /*1310*/  ULOP3.LUT UR41, UR5, 0x3fff, URZ, 0xc0, !UPT ;  /* 0x00003fff05297892 */ /* 0x000fe4000f8ec03f */
[----:B-12---:R-:W-:Y:S10]  /*1320*/  @P0 BRA `(.L_x_17) ;  /* 0x0000000000400947 */ /* 0x006ff40003800000 */
[----:B------:R-:W-:Y:S01]  /*1330*/  MOV R0, 0x0 ;  /* 0x0000000000007802 */ /* 0x000fe20000000f00 */
[----:B------:R-:W-:Y:S01]  /*1340*/  ULDC.64 UR4, c[0x4][0x68] ;  /* 0x01001a0000047ab9 */ /* 0x000fe20000000a00 */
[----:B------:R-:W-:Y:S01]  /*1350*/  ULDC.64 UR6, c[0x4][0x8] ;  /* 0x0100020000067ab9 */ /* 0x000fe20000000a00 */
[----:B01----:R-:W-:Y:S01]  /*1360*/  IMAD.U32 R4, RZ, RZ, UR4 ;  /* 0x00000004ff047e24 */ /* 0x003fe2000f8e00ff */
[----:B------:R0:W1:Y:S01]  /*1370*/  LDC.64 R14, c[0x4][R0] ;  /* 0x01000000000e7b82 */ /* 0x0000620000000a00 */
[----:B------:R-:W-:Y:S01]  /*1380*/  IMAD.U32 R5, RZ, RZ, UR5 ;  /* 0x00000005ff057e24 */ /* 0x000fe2000f8e00ff */
[----:B------:R-:W-:Y:S01]  /*1390*/  ULDC.64 UR4, c[0x4][0x70] ;  /* 0x01001c0000047ab9 */ /* 0x000fe20000000a00 */
[----:B------:R-:W-:Y:S02]  /*13a0*/  IMAD.U32 R10, RZ, RZ, UR6 ;  /* 0x00000006ff0a7e24 */ /* 0x000fe4000f8e00ff */
[----:B------:R-:W-:Y:S02]  /*13b0*/  IMAD.U32 R6, RZ, RZ, UR4 ;  /* 0x00000004ff067e24 */ /* 0x000fe4000f8e00ff */
[----:B------:R-:W-:-:S02]  /*13c0*/  IMAD.U32 R7, RZ, RZ, UR5 ;  /* 0x00000005ff077e24 */ /* 0x000fc4000f8e00ff */
[----:B------:R-:W-:Y:S02]  /*13d0*/  IMAD.U32 R11, RZ, RZ, UR7 ;  /* 0x00000007ff0b7e24 */ /* 0x000fe4000f8e00ff */
[----:B------:R-:W-:Y:S02]  /*13e0*/  IMAD.MOV.U32 R8, RZ, RZ, 0x1e1 ;  /* 0x000001e1ff087424 */ /* 0x000fe400078e00ff */
[----:B------:R-:W-:Y:S02]  /*13f0*/  IMAD.MOV.U32 R12, RZ, RZ, 0x1 ;  /* 0x00000001ff0c7424 */ /* 0x000fe400078e00ff */
[----:B0-----:R-:W-:-:S07]  /*1400*/  IMAD.MOV.U32 R13, RZ, RZ, RZ ;  /* 0x000000ffff0d7224 */ /* 0x001fce00078e00ff */
[----:B------:R-:W-:-:S07]  /*1410*/  LEPC R20, `(.L_x_17) ;  /* 0x000000001014794e */ /* 0x000fce0000000000 */
[----:B-12--5:R-:W-:Y:S05]  /*1420*/  CALL.ABS.NOINC R14 ;  /* 0x000000000e007343 */ /* 0x026fea0003c00000 */
.L_x_17:
[----:B------:R-:W-:-:S13]  /*1430*/  ISETP.NE.AND P0, PT, R166, 0x3, PT ;  /* 0x00000003a600780c */ /* 0x000fda0003f05270 */
[----:B------:R-:W-:Y:S05]  /*1440*/  @!P0 BRA `(.L_x_18) ;  /* 0x0000000000048947 */ /* 0x000fea0003800000 */
[----:B------:R-:W-:Y:S01]  /*1450*/  BPT.TRAP 0x1 ;  /* 0x000000040000795c */ /* 0x000fe20000300000 */
.L_x_18:
[----:B------:R-:W3:Y:S01]  /*1460*/  S2UR UR5, SR_CgaCtaId ;  /* 0x00000000000579c3 */ /* 0x000ee20000008800 */
[----:B------:R-:W-:Y:S01]  /*1470*/  UMOV UR4, 0x400 ;  /* 0x0000040000047882 */ /* 0x000fe20000000000 */
[----:B------:R-:W-:Y:S01]  /*1480*/  MOV R3, UR39 ;  /* 0x0000002700037c02 */ /* 0x000fe20008000f00 */
[----:B------:R-:W-:-:S05]  /*1490*/  IMAD.U32 R0, RZ, RZ, UR38 ;  /* 0x00000026ff007e24 */ /* 0x000fca000f8e00ff */
[----:B------:R-:W-:Y:S01]  /*14a0*/  SHF.L.U32 R0, R0, 0x1f, RZ ;  /* 0x0000001f00007819 */ /* 0x000fe200000006ff */
[----:B---3--:R-:W-:-:S06]  /*14b0*/  ULEA UR4, UR5, UR4, 0x18 ;  /* 0x0000000405047291 */ /* 0x008fcc000f8ec03f */
[----:B------:R-:W-:-:S04]  /*14c0*/  IMAD.U32 R6, RZ, RZ, UR4 ;  /* 0x00000004ff067e24 */ /* 0x000fc8000f8e00ff */
[----:B------:R-:W-:-:S04]  /*14d0*/  IMAD R3, R3, 0x8, R6 ;  /* 0x0000000803037824 */ /* 0x000fc800078e0206 */
[----:B------:R3:W4:Y:S01]  /*14e0*/  SYNCS.PHASECHK.TRANS64.TRYWAIT P1, [R3+URZ], R0 ;  /* 0x00000000030075a7 */ /* 0x000722000802017f */
[----:B------:R-:W-:Y:S05]  /*14f0*/  @!P0 BRA `(.L_x_19) ;  /* 0x0000000000048947 */ /* 0x000fea0003800000 */
[----:B------:R-:W-:Y:S01]  /*1500*/  BPT.TRAP 0x1 ;  /* 0x000000040000795c */ /* 0x000fe20000300000 */
.L_x_19:
[----:B----4-:R-:W-:Y:S05]  /*1510*/  @P1 BRA `(.L_x_20) ;  /* 0x0000000000081947 */ /* 0x010fea0003800000 */
[----:B------:R-:W4:Y:S02]  /*1520*/  SYNCS.PHASECHK.TRANS64.TRYWAIT P1, [R3+URZ], R0 ;  /* 0x00000000030075a7 */ /* 0x000f24000802017f */
[----:B----4-:R-:W-:Y:S05]  /*1530*/  @!P1 BRA `(.L_x_21) ;  /* 0x000000ac00f09947 */ /* 0x010fea0003800000 */
.L_x_20:
[----:B------:R-:W-:-:S04]  /*1540*/  UISETP.LT.AND UP0, UPT, UR40, 0x1, UPT ;  /* 0x000000012800788c */ /* 0x000fc8000bf01270 */
[----:B------:R-:W-:-:S06]  /*1550*/  USEL UR4, UR40, 0x1, UP0 ;  /* 0x0000000128047887 */ /* 0x000fcc0008000000 */
[----:B---34-:R-:W-:Y:S01]  /*1560*/  IMAD.U32 R0, RZ, RZ, UR4 ;  /* 0x00000004ff007e24 */ /* 0x018fe2000f8e00ff */
[----:B------:R-:W-:Y:S05]  /*1570*/  WARPSYNC.ALL ;  /* 0x0000000000007948 */ /* 0x000fea0003800000 */
[----:B------:R-:W-:-:S04]  /*1580*/  IADD3 R0, -R0, UR40, RZ ;  /* 0x0000002800007c10 */ /* 0x000fc8000fffe1ff */
[----:B------:R-:W-:Y:S02]  /*1590*/  ISETP.GE.AND P1, PT, R0, 0x1, PT ;  /* 0x000000010000780c */ /* 0x000fe40003f26270 */
[----:B------:R-:W-:Y:S01]  /*15a0*/  R2UR UR4, R6 ;  /* 0x00000000060472ca */ /* 0x000fe200000e0000 */
[----:B------:R-:W-:Y:S01]  /*15b0*/  WARPGROUP.ARRIVE ;  /* 0x00000000000079c5 */ /* 0x000fe20000000000 */
[----:B------:R-:W-:Y:S01]  /*15c0*/  UMOV UR9, 0x40000040 ;  /* 0x4000004000097882 */ /* 0x000fe20000000000 */
[----:B------:R-:W-:-:S10]  /*15d0*/  UMOV UR11, 0x40000040 ;  /* 0x40000040000b7882 */ /* 0x000fd40000000000 */
[----:B------:R-:W-:-:S04]  /*15e0*/  UIADD3 UR4, UR4, 0x20100, URZ ;  /* 0x0002010004047890 */ /* 0x000fc8000fffe03f */
[----:B------:R-:W-:-:S04]  /*15f0*/  USHF.R.U32.HI UR4, URZ, 0x4, UR4 ;  /* 0x000000043f047899 */ /* 0x000fc80008011604 */
[----:B------:R-:W-:Y:S02]  /*1600*/  ULOP3.LUT UR5, UR4, 0x3fff, URZ, 0xc0, !UPT ;  /* 0x00003fff04057892 */ /* 0x000fe4000f8ec03f */
[----:B------:R-:W-:Y:S02]  /*1610*/  ULOP3.LUT UR4, UR41, 0x10000, URZ, 0xfc, !UPT ;  /* 0x0001000029047892 */ /* 0x000fe4000f8efc3f */
[----:B------:R-:W-:Y:S02]  /*1620*/  ULOP3.LUT UR5, UR5, 0x10000, URZ, 0xfc, !UPT ;  /* 0x0001000005057892 */ /* 0x000fe4000f8efc3f */
[----:B------:R-:W-:Y:S02]  /*1630*/  ULEA UR6, UR39, UR4, 0xb ;  /* 0x0000000427067291 */ /* 0x000fe4000f8e583f */
[----:B------:R-:W-:-:S05]  /*1640*/  ULEA UR7, UR39, UR5, 0xa ;  /* 0x0000000527077291 */ /* 0x000fca000f8e503f */
[----:B------:R-:W-:Y:S02]  /*1650*/  UMOV UR8, UR6 ;  /* 0x0000000600087c82 */ /* 0x000fe40008000000 */
[----:B------:R-:W-:Y:S02]  /*1660*/  UMOV UR10, UR7 ;  /* 0x00000007000a7c82 */ /* 0x000fe40008000000 */
[----:B------:R-:W-:Y:S01]  /*1670*/  HGMMA.64x128x16.F32 R88, gdesc[UR8], RZ, !UPT, gsb0 ;  /* 0x01e00000085879f0 */ /* 0x000fe2000c0008ff */
[----:B------:R-:W-:Y:S01]  /*1680*/  UIADD3 UR8, UR6, 0x400, URZ ;  /* 0x0000040006087890 */ /* 0x000fe2000fffe03f */
[----:B------:R-:W-:Y:S01]  /*1690*/  UMOV UR9, 0x40000040 ;  /* 0x4000004000097882 */ /* 0x000fe20000000000 */
[----:B------:R-:W-:Y:S02]  /*16a0*/  WARPGROUP.DEPBAR.LE gsb0, 0x0 ;  /* 0x00008000000079c5 */ /* 0x000fe40000010000 */
[----:B------:R-:W-:-:S07]  /*16b0*/  WARPGROUP.ARRIVE ;  /* 0x00000000000079c5 */ /* 0x000fce0000000000 */
[----:B------:R-:W-:Y:S01]  /*16c0*/  HGMMA.64x128x16.F32 R24, gdesc[UR8], RZ, !UPT, gsb0 ;  /* 0x01e00000081879f0 */ /* 0x000fe2000c0008ff */
[----:B------:R-:W-:Y:S02]  /*16d0*/  UIADD3 UR8, UR6, 0x2, URZ ;  /* 0x0000000206087890 */ /* 0x000fe4000fffe03f */
[----:B------:R-:W-:Y:S01]  /*16e0*/  UIADD3 UR10, UR7, 0x2, URZ ;  /* 0x00000002070a7890 */ /* 0x000fe2000fffe03f */
[----:B------:R-:W-:Y:S01]  /*16f0*/  UMOV UR9, 0x40000040 ;  /* 0x4000004000097882 */ /* 0x000fe20000000000 */
[----:B------:R-:W-:Y:S01]  /*1700*/  UMOV UR11, 0x40000040 ;  /* 0x40000040000b7882 */ /* 0x000fe20000000000 */
[----:B------:R-:W-:Y:S02]  /*1710*/  WARPGROUP.DEPBAR.LE gsb0, 0x0 ;  /* 0x00008000000079c5 */ /* 0x000fe40000010000 */
[----:B------:R-:W-:-:S06]  /*1720*/  WARPGROUP.ARRIVE ;  /* 0x00000000000079c5 */ /* 0x000fcc0000000000 */
[----:B------:R-:W-:Y:S01]  /*1730*/  HGMMA.64x128x16.F32 R88, gdesc[UR8], R88, gsb0 ;  /* 0x01e00000085879f0 */ /* 0x000fe20008000858 */
[----:B------:R-:W-:Y:S01]  /*1740*/  UIADD3 UR8, UR6, 0x402, URZ ;  /* 0x0000040206087890 */ /* 0x000fe2000fffe03f */
[----:B------:R-:W-:Y:S01]  /*1750*/  UMOV UR9, 0x40000040 ;  /* 0x4000004000097882 */ /* 0x000fe20000000000 */
[----:B------:R-:W-:Y:S02]  /*1760*/  WARPGROUP.DEPBAR.LE gsb0, 0x0 ;  /* 0x00008000000079c5 */ /* 0x000fe40000010000 */
[----:B------:R-:W-:-:S07]  /*1770*/  WARPGROUP.ARRIVE ;  /* 0x00000000000079c5 */ /* 0x000fce0000000000 */
[----:B------:R-:W-:Y:S01]  /*1780*/  HGMMA.64x128x16.F32 R24, gdesc[UR8], R24, gsb0 ;  /* 0x01e00000081879f0 */ /* 0x000fe20008000818 */
        /* <DEDUP_REMOVED lines=23> */
[----:B------:R-:W-:Y:S03]  /*1900*/  HGMMA.64x128x16.F32 R24, gdesc[UR8], R24, gsb0 ;  /* 0x01e00000081879f0 */ /* 0x000fe60008000818 */
[----:B------:R-:W-:Y:S02]  /*1910*/  WARPGROUP.DEPBAR.LE gsb0, 0x0 ;  /* 0x00008000000079c5 */ /* 0x000fe40000010000 */
[----:B------:R-:W-:Y:S05]  /*1920*/  @!P1 BRA `(.L_x_22) ;  /* 0x0000000400749947 */ /* 0x000fea0003800000 */
[----:B------:R-:W-:Y:S02]  /*1930*/  UIADD3 UR6, UR39, 0x1, URZ ;  /* 0x0000000127067890 */ /* 0x000fe4000fffe03f */
[----:B------:R-:W-:Y:S02]  /*1940*/  IMAD.U32 R3, RZ, RZ, UR39 ;  /* 0x00000027ff037e24 */ /* 0x000fe4000f8e00ff */
[----:B------:R-:W-:-:S04]  /*1950*/  UISETP.NE.AND UP0, UPT, UR6, 0x4, UPT ;  /* 0x000000040600788c */ /* 0x000fc8000bf05270 */
[----:B------:R-:W-:Y:S02]  /*1960*/  USEL UR7, URZ, 0x1, UP0 ;  /* 0x000000013f077887 */ /* 0x000fe40008000000 */
[----:B------:R-:W-:Y:S02]  /*1970*/  USEL UR6, UR6, URZ, UP0 ;  /* 0x0000003f06067287 */ /* 0x000fe40008000000 */
[----:B------:R-:W-:-:S06]  /*1980*/  ULOP3.LUT UR7, UR38, UR7, URZ, 0x3c, !UPT ;  /* 0x0000000726077292 */ /* 0x000fcc000f8e3c3f */
[----:B------:R-:W-:-:S07]  /*1990*/  IMAD.U32 R7, RZ, RZ, UR7 ;  /* 0x00000007ff077e24 */ /* 0x000fce000f8e00ff */
.L_x_29:
[----:B------:R-:W-:Y:S05]  /*19a0*/  @!P0 BRA `(.L_x_23) ;  /* 0x0000000000048947 */ /* 0x000fea0003800000 */
[----:B------:R-:W-:Y:S01]  /*19b0*/  BPT.TRAP 0x1 ;  /* 0x000000040000795c */ /* 0x000fe20000300000 */
.L_x_23:
[----:B------:R-:W3:Y:S01]  /*19c0*/  S2UR UR8, SR_CgaCtaId ;  /* 0x00000000000879c3 */ /* 0x000ee20000008800 */
[----:B------:R-:W-:Y:S01]  /*19d0*/  UMOV UR7, 0x400 ;  /* 0x0000040000077882 */ /* 0x000fe20000000000 */
[----:B01----:R-:W-:Y:S01]  /*19e0*/  IMAD.U32 R5, RZ, RZ, UR6 ;  /* 0x00000006ff057e24 */ /* 0x003fe2000f8e00ff */
[----:B------:R-:W-:Y:S01]  /*19f0*/  SHF.L.U32 R4, R7, 0x1f, RZ ;  /* 0x0000001f07047819 */ /* 0x000fe200000006ff */
[----:B---3--:R-:W-:-:S06]  /*1a00*/  ULEA UR7, UR8, UR7, 0x18 ;  /* 0x0000000708077291 */ /* 0x008fcc000f8ec03f */
[----:B------:R-:W-:-:S05]  /*1a10*/  IMAD.U32 R6, RZ, RZ, UR7 ;  /* 0x00000007ff067e24 */ /* 0x000fca000f8e00ff */
[----:B------:R-:W-:-:S04]  /*1a20*/  LEA R5, R5, R6, 0x3 ;  /* 0x0000000605057211 */ /* 0x000fc800078e18ff */
[----:B------:R0:W1:Y:S01]  /*1a30*/  SYNCS.PHASECHK.TRANS64.TRYWAIT P1, [R5+URZ], R4 ;  /* 0x00000004050075a7 */ /* 0x000062000802017f */
[----:B------:R-:W-:Y:S05]  /*1a40*/  @!P0 BRA `(.L_x_24) ;  /* 0x0000000000048947 */ /* 0x000fea0003800000 */
[----:B------:R-:W-:Y:S01]  /*1a50*/  BPT.TRAP 0x1 ;  /* 0x000000040000795c */ /* 0x000fe20000300000 */
.L_x_24:
[----:B-1----:R-:W-:Y:S05]  /*1a60*/  @P1 BRA `(.L_x_25) ;  /* 0x0000000000081947 */ /* 0x002fea0003800000 */
[----:B------:R-:W1:Y:S02]  /*1a70*/  SYNCS.PHASECHK.TRANS64.TRYWAIT P1, [R5+URZ], R4 ;  /* 0x00000004050075a7 */ /* 0x000e64000802017f */
[----:B-1----:R-:W-:Y:S05]  /*1a80*/  @!P1 BRA `(.L_x_26) ;  /* 0x000000a800b09947 */ /* 0x002fea0003800000 */
.L_x_25:
[----:B------:R-:W-:Y:S01]  /*1a90*/  ULEA UR7, UR6, UR4, 0xb ;  /* 0x0000000406077291 */ /* 0x000fe2000f8e583f */
[----:B------:R-:W-:Y:S01]  /*1aa0*/  WARPGROUP.ARRIVE ;  /* 0x00000000000079c5 */ /* 0x000fe20000000000 */
[----:B------:R-:W-:Y:S01]  /*1ab0*/  ULEA UR12, UR6, UR5, 0xa ;  /* 0x00000005060c7291 */ /* 0x000fe2000f8e503f */
[----:B------:R-:W-:Y:S01]  /*1ac0*/  UMOV UR9, 0x40000040 ;  /* 0x4000004000097882 */ /* 0x000fe20000000000 */
[----:B------:R-:W-:-:S03]  /*1ad0*/  UMOV UR11, 0x40000040 ;  /* 0x40000040000b7882 */ /* 0x000fc60000000000 */
[----:B------:R-:W-:Y:S02]  /*1ae0*/  UMOV UR8, UR7 ;  /* 0x0000000700087c82 */ /* 0x000fe40008000000 */
[----:B------:R-:W-:Y:S02]  /*1af0*/  UMOV UR10, UR12 ;  /* 0x0000000c000a7c82 */ /* 0x000fe40008000000 */
        /* <DEDUP_REMOVED lines=44> */
[----:B------:R-:W-:Y:S01]  /*1dc0*/  BPT.TRAP 0x1 ;  /* 0x000000040000795c */ /* 0x000fe20000300000 */
.L_x_27:
[----:B------:R-:W-:-:S13]  /*1dd0*/  ISETP.NE.AND P1, PT, R22, RZ, PT ;  /* 0x000000ff1600720c */ /* 0x000fda0003f25270 */
[----:B01----:R-:W-:-:S04]  /*1de0*/  @P1 IMAD R4, R3, 0x8, R6 ;  /* 0x0000000803041824 */ /* 0x003fc800078e0206 */
[----:B------:R-:W-:-:S05]  /*1df0*/  @P1 VIADD R5, R4, 0x20 ;  /* 0x0000002004051836 */ /* 0x000fca0000000000 */
[----:B------:R-:W-:-:S04]  /*1e00*/  @P1 PRMT R5, R152, 0x654, R5 ;  /* 0x0000065498051816 */ /* 0x000fc80000000005 */
[----:B------:R0:W-:Y:S01]  /*1e10*/  @P1 SYNCS.ARRIVE.TRANS64.RED.A1T0 RZ, [R5+URZ], RZ ;  /* 0x000000ff05ff19a7 */ /* 0x0001e2000810043f */
[----:B------:R-:W-:-:S13]  /*1e20*/  ISETP.GT.U32.AND P1, PT, R19, 0x1, PT ;  /* 0x000000011300780c */ /* 0x000fda0003f24070 */
[----:B0-----:R-:W-:Y:S05]  /*1e30*/  @P1 BRA `(.L_x_28) ;  /* 0x0000000000041947 */ /* 0x001fea0003800000 */
[----:B------:R-:W-:Y:S01]  /*1e40*/  BPT.TRAP 0x1 ;  /* 0x000000040000795c */ /* 0x000fe20000300000 */
.L_x_28:
[----:B------:R-:W-:Y:S01]  /*1e50*/  UIADD3 UR6, UR6, 0x1, URZ ;  /* 0x0000000106067890 */ /* 0x000fe2000fffe03f */
[C---:B------:R-:W-:Y:S01]  /*1e60*/  ISETP.GT.AND P2, PT, R0.reuse, 0x1, PT ;  /* 0x000000010000780c */ /* 0x040fe20003f44270 */
[----:B------:R-:W-:Y:S02]  /*1e70*/  VIADD R3, R3, 0x1 ;  /* 0x0000000103037836 */ /* 0x000fe40000000000 */
[----:B------:R-:W-:Y:S01]  /*1e80*/  UISETP.NE.AND UP0, UPT, UR6, 0x4, UPT ;  /* 0x000000040600788c */ /* 0x000fe2000bf05270 */
[----:B------:R-:W-:Y:S02]  /*1e90*/  VIADD R0, R0, 0xffffffff ;  /* 0xffffffff00007836 */ /* 0x000fe40000000000 */
[C---:B------:R-:W-:Y:S01]  /*1ea0*/  ISETP.NE.AND P1, PT, R3.reuse, 0x4, PT ;  /* 0x000000040300780c */ /* 0x040fe20003f25270 */
[----:B------:R-:W-:Y:S02]  /*1eb0*/  USEL UR7, URZ, 0x1, UP0 ;  /* 0x000000013f077887 */ /* 0x000fe40008000000 */
[----:B------:R-:W-:Y:S01]  /*1ec0*/  USEL UR6, UR6, URZ, UP0 ;  /* 0x0000003f06067287 */ /* 0x000fe20008000000 */
[----:B------:R-:W-:-:S03]  /*1ed0*/  SEL R3, R3, RZ, P1 ;  /* 0x000000ff03037207 */ /* 0x000fc60000800000 */
[----:B------:R-:W-:Y:S01]  /*1ee0*/  LOP3.LUT R7, R7, UR7, RZ, 0x3c, !PT ;  /* 0x0000000707077c12 */ /* 0x000fe2000f8e3cff */
[----:B------:R-:W-:Y:S07]  /*1ef0*/  @P2 BRA `(.L_x_29) ;  /* 0xfffffff800a82947 */ /* 0x000fee000383ffff */
.L_x_22:
[----:B------:R-:W3:Y:S02]  /*1f00*/  LDC R0, c[0x0][0x28c] ;  /* 0x0000a300ff007b82 */ /* 0x000ee40000000800 */
[----:B---3--:R-:W-:-:S13]  /*1f10*/  ISETP.GE.AND P1, PT, R0, 0x1, PT ;  /* 0x000000010000780c */ /* 0x008fda0003f26270 */
[----:B------:R-:W-:Y:S05]  /*1f20*/  @!P1 BRA `(.L_x_30) ;  /* 0x0000000000409947 */ /* 0x000fea0003800000 */
[----:B------:R-:W-:Y:S05]  /*1f30*/  @!P0 BRA `(.L_x_31) ;  /* 0x0000000000048947 */ /* 0x000fea0003800000 */
[----:B------:R-:W-:Y:S01]  /*1f40*/  BPT.TRAP 0x1 ;  /* 0x000000040000795c */ /* 0x000fe20000300000 */
.L_x_31:
[----:B------:R-:W-:Y:S01]  /*1f50*/  ISETP.NE.AND P0, PT, R22, RZ, PT ;  /* 0x000000ff1600720c */ /* 0x000fe20003f05270 */
[----:B------:R-:W-:-:S12]  /*1f60*/  UISETP.LT.AND UP1, UPT, UR40, 0x1, UPT ;  /* 0x000000012800788c */ /* 0x000fd8000bf21270 */
[----:B------:R-:W-:-:S05]  /*1f70*/  VOTEU.ANY UP0, P0 ;  /* 0x00000000003f7886 */ /* 0x000fca0000000100 */
[----:B------:R-:W-:-:S04]  /*1f80*/  @UP0 USEL UR4, UR40, 0x1, UP1 ;  /* 0x0000000128040887 */ /* 0x000fc80008800000 */
[----:B------:R-:W-:-:S06]  /*1f90*/  @UP0 UIADD3 UR4, UR39, UR40, -UR4 ;  /* 0x0000002827040290 */ /* 0x000fcc000fffe804 */
[----:B------:R-:W-:-:S04]  /*1fa0*/  IMAD.U32 R0, RZ, RZ, UR4 ;  /* 0x00000004ff007e24 */ /* 0x000fc8000f8e00ff */
[----:B------:R-:W-:-:S05]  /*1fb0*/  @P0 IMAD.SHL.U32 R0, R0, 0x8, RZ ;  /* 0x0000000800000824 */ /* 0x000fca00078e00ff */
[----:B------:R-:W-:-:S04]  /*1fc0*/  @P0 LOP3.LUT R0, R0, 0x18, RZ, 0xc0, !PT ;  /* 0x0000001800000812 */ /* 0x000fc800078ec0ff */
[----:B------:R-:W-:-:S04]  /*1fd0*/  @P0 IADD3 R3, R6, 0x20, R0 ;  /* 0x0000002006030810 */ /* 0x000fc80007ffe000 */
[----:B------:R-:W-:-:S04]  /*1fe0*/  @P0 PRMT R3, R152, 0x654, R3 ;  /* 0x0000065498030816 */ /* 0x000fc80000000003 */
[----:B------:R3:W-:Y:S01]  /*1ff0*/  @P0 SYNCS.ARRIVE.TRANS64.RED.A1T0 RZ, [R3+URZ], RZ ;  /* 0x000000ff03ff09a7 */ /* 0x0007e2000810043f */
[----:B------:R-:W-:-:S13]  /*2000*/  ISETP.GT.U32.AND P0, PT, R19, 0x1, PT ;  /* 0x000000011300780c */ /* 0x000fda0003f04070 */
[----:B---3--:R-:W-:Y:S05]  /*2010*/  @P0 BRA `(.L_x_30) ;  /* 0x0000000000040947 */ /* 0x008fea0003800000 */
[----:B------:R-:W-:Y:S01]  /*2020*/  BPT.TRAP 0x1 ;  /* 0x000000040000795c */ /* 0x000fe20000300000 */
.L_x_30:
[----:B------:R-:W3:Y:S01]  /*2030*/  LDC R6, c[0x0][0x288] ;  /* 0x0000a200ff067b82 */ /* 0x000ee20000000800 */
[--C-:B------:R-:W-:Y:S01]  /*2040*/  SHF.R.U32.HI R0, RZ, 0x2, R18.reuse ;  /* 0x00000002ff007819 */ /* 0x100fe20000011612 */
[----:B------:R-:W-:Y:S01]  /*2050*/  UIADD3 UR39, UR40, UR39, URZ ;  /* 0x0000002728277290 */ /* 0x000fe2000fffe03f */
[----:B01----:R-:W-:Y:S01]  /*2060*/  SHF.R.U32.HI R5, RZ, 0x7, R18 ;  /* 0x00000007ff057819 */ /* 0x003fe20000011612 */
[----:B------:R-:W-:Y:S01]  /*2070*/  IMAD.SHL.U32 R13, R154, 0x80, RZ ;  /* 0x000000809a0d7824 */ /* 0x000fe200078e00ff */
[----:B------:R-:W-:Y:S01]  /*2080*/  LOP3.LUT R3, R0, 0x7, RZ, 0xc0, !PT ;  /* 0x0000000700037812 */ /* 0x000fe200078ec0ff */
[----:B------:R-:W-:Y:S01]  /*2090*/  USHF.R.U32.HI UR4, URZ, 0x2, UR39 ;  /* 0x000000023f047899 */ /* 0x000fe20008011627 */
[----:B------:R-:W-:Y:S01]  /*20a0*/  LOP3.LUT R4, R18, 0x60, RZ, 0xc0, !PT ;  /* 0x0000006012047812 */ /* 0x000fe200078ec0ff */
[----:B------:R-:W-:Y:S01]  /*20b0*/  ULDC UR8, c[0x0][0x284] ;  /* 0x0000a10000087ab9 */ /* 0x000fe20000000800 */
[----:B------:R-:W-:Y:S01]  /*20c0*/  LOP3.LUT R0, R5, 0x1, RZ, 0xc0, !PT ;  /* 0x0000000105007812 */ /* 0x000fe200078ec0ff */
[----:B------:R-:W-:Y:S01]  /*20d0*/  ULOP3.LUT UR4, UR4, 0x1, URZ, 0xc0, !UPT ;  /* 0x0000000104047892 */ /* 0x000fe2000f8ec03f */
[----:B------:R-:W-:Y:S01]  /*20e0*/  SHF.R.U32.HI R10, RZ, 0x1, R4 ;  /* 0x00000001ff0a7819 */ /* 0x000fe20000011604 */
[----:B------:R-:W-:Y:S01]  /*20f0*/  UISETP.GT.U32.AND UP1, UPT, UR39, 0x3, UPT ;  /* 0x000000032700788c */ /* 0x000fe2000bf24070 */
[----:B------:R-:W-:Y:S01]  /*2100*/  SHF.R.S32.HI R21, RZ, 0x1f, R23 ;  /* 0x0000001fff157819 */ /* 0x000fe20000011417 */
[----:B------:R-:W-:Y:S01]  /*2110*/  IMAD.SHL.U32 R4, R0, 0x40, RZ ;  /* 0x0000004000047824 */ /* 0x000fe200078e00ff */
[--C-:B------:R-:W-:Y:S01]  /*2120*/  IADD3 R5, RZ, -R10, -R3.reuse ;  /* 0x8000000aff057210 */ /* 0x100fe20007ffe803 */
[----:B------:R-:W-:Y:S01]  /*2130*/  UISETP.NE.U32.AND UP0, UPT, UR4, 0x1, UPT ;  /* 0x000000010400788c */ /* 0x000fe2000bf05070 */
[----:B------:R-:W-:Y:S01]  /*2140*/  IMAD.WIDE R8, R153, 0x100, RZ ;  /* 0x0000010099087825 */ /* 0x000fe200078e02ff */
[----:B------:R-:W-:Y:S01]  /*2150*/  ULDC.64 UR6, c[0x0][0x5d0] ;  /* 0x0001740000067ab9 */ /* 0x000fe20000000a00 */
[----:B--2---:R-:W-:Y:S01]  /*2160*/  LOP3.LUT R157, R4, 0x40, R3, 0xe2, !PT ;  /* 0x00000040049d7812 */ /* 0x004fe200078ee203 */
[----:B------:R-:W-:Y:S01]  /*2170*/  UISETP.LT.U32.AND UP1, UPT, UR40, 0x4, UP1 ;  /* 0x000000042800788c */ /* 0x000fe20008f21070 */
[----:B------:R-:W-:Y:S01]  /*2180*/  LOP3.LUT R3, R18, 0x3, RZ, 0xc0, !PT ;  /* 0x0000000312037812 */ /* 0x000fe200078ec0ff */
[----:B------:R-:W-:Y:S01]  /*2190*/  UISETP.GT.U32.AND UP0, UPT, UR40, 0x3, !UP0 ;  /* 0x000000032800788c */ /* 0x000fe2000c704070 */
[----:B------:R-:W-:Y:S01]  /*21a0*/  IMAD R4, R21, UR6, RZ ;  /* 0x0000000615047c24 */ /* 0x000fe2000f8e02ff */
[----:B---3--:R-:W-:Y:S01]  /*21b0*/  ISETP.GE.AND P0, PT, R13, R6, PT ;  /* 0x000000060d00720c */ /* 0x008fe20003f06270 */
[----:B------:R-:W-:Y:S01]  /*21c0*/  IMAD R0, R0, -0x40, R5 ;  /* 0xffffffc000007824 */ /* 0x000fe200078e0205 */
[----:B------:R-:W-:Y:S01]  /*21d0*/  USEL UR5, URZ, 0x1, !UP1 ;  /* 0x000000013f057887 */ /* 0x000fe2000c800000 */
[----:B------:R-:W-:Y:S01]  /*21e0*/  IMAD R12, R3, -0x2, R6 ;  /* 0xfffffffe030c7824 */ /* 0x000fe200078e0206 */
[----:B------:R-:W-:Y:S01]  /*21f0*/  SHF.L.U32 R6, R18, 0x1, RZ ;  /* 0x0000000112067819 */ /* 0x000fe200000006ff */
[----:B------:R-:W-:Y:S01]  /*2200*/  IMAD.SHL.U32 R3, R153, 0x100, RZ ;  /* 0x0000010099037824 */ /* 0x000fe200078e00ff */
[----:B------:R-:W-:Y:S01]  /*2210*/  USEL UR4, URZ, 0x1, !UP0 ;  /* 0x000000013f047887 */ /* 0x000fe2000c000000 */
[----:B------:R-:W-:Y:S01]  /*2220*/  IMAD R11, R23, UR7, R4 ;  /* 0x00000007170b7c24 */ /* 0x000fe2000f8e0204 */
[----:B------:R-:W-:Y:S01]  /*2230*/  LOP3.LUT R6, R13, 0x6, R6, 0xf8, !PT ;  /* 0x000000060d067812 */ /* 0x000fe200078ef806 */
[----:B------:R-:W-:Y:S01]  /*2240*/  ULOP3.LUT UR39, UR39, 0x3, URZ, 0xc0, !UPT ;  /* 0x0000000327277892 */ /* 0x000fe2000f8ec03f */
[C---:B------:R-:W-:Y:S01]  /*2250*/  ISETP.GE.OR P0, PT, R3.reuse, UR8, P0 ;  /* 0x0000000803007c0c */ /* 0x040fe20008706670 */
[----:B------:R-:W-:Y:S01]  /*2260*/  ULOP3.LUT UR38, UR4, UR38, UR5, 0x96, !UPT ;  /* 0x0000002604267292 */ /* 0x000fe2000f8e9605 */
[----:B------:R-:W-:Y:S01]  /*2270*/  SHF.R.S32.HI R7, RZ, 0x1f, R6 ;  /* 0x0000001fff077819 */ /* 0x000fe20000011406 */
[----:B------:R-:W-:Y:S01]  /*2280*/  IMAD.MOV.U32 R153, RZ, RZ, -0x1 ;  /* 0xffffffffff997424 */ /* 0x000fe200078e00ff */
[----:B------:R-:W-:Y:S01]  /*2290*/  IADD3 R3, -R3, UR8, R0 ;  /* 0x0000000803037c10 */ /* 0x000fe2000fffe100 */
[----:B------:R-:W-:Y:S01]  /*22a0*/  IMAD.IADD R0, R12, 0x1, -R13 ;  /* 0x000000010c007824 */ /* 0x000fe200078e0a0d */
[----:B------:R-:W-:Y:S01]  /*22b0*/  LOP3.LUT R157, R8, R157, R10, 0xfe, !PT ;  /* 0x0000009d089d7212 */ /* 0x000fe200078efe0a */
[----:B------:R-:W-:-:S04]  /*22c0*/  IMAD.WIDE.U32 R4, R23, UR6, R6 ;  /* 0x0000000617047c25 */ /* 0x000fc8000f8e0006 */
[----:B------:R-:W-:Y:S02]  /*22d0*/  IMAD.IADD R11, R5, 0x1, R11 ;  /* 0x00000001050b7824 */ /* 0x000fe400078e020b */
[----:B------:R-:W-:Y:S01]  /*22e0*/  IMAD.MOV.U32 R10, RZ, RZ, R4 ;  /* 0x000000ffff0a7224 */ /* 0x000fe200078e0004 */
[----:B------:R-:W-:Y:S06]  /*22f0*/  @P0 BRA `(.L_x_32) ;  /* 0x0000008400680947 */ /* 0x000fec0003800000 */
[----:B------:R-:W0:Y:S01]  /*2300*/  LDC.64 R4, c[0x0][0x5c8] ;  /* 0x00017200ff047b82 */ /* 0x000e220000000a00 */
[----:B-----5:R-:W-:Y:S01]  /*2310*/  FSETP.NEU.AND P0, PT, R156, RZ, PT ;  /* 0x000000ff9c00720b */ /* 0x020fe20003f0d000 */
[----:B------:R-:W-:Y:S01]  /*2320*/  BSSY B0, `(.L_x_32) ;  /* 0x0000857000007945 */ /* 0x000fe20003800000 */
[----:B------:R-:W-:-:S04]  /*2330*/  ISETP.GT.AND P3, PT, R3, RZ, PT ;  /* 0x000000ff0300720c */ /* 0x000fc80003f64270 */
[----:B------:R-:W-:Y:S01]  /*2340*/  ISETP.GT.AND P1, PT, R0, RZ, P3 ;  /* 0x000000ff0000720c */ /* 0x000fe20001f24270 */
[-C--:B0-----:R-:W-:Y:S02]  /*2350*/  IMAD R12, R9, R4.reuse, RZ ;  /* 0x00000004090c7224 */ /* 0x081fe400078e02ff */
[----:B------:R-:W-:-:S04]  /*2360*/  IMAD.WIDE.U32 R168, R157, R4, R10 ;  /* 0x000000049da87225 */ /* 0x000fc800078e000a */
[----:B------:R-:W-:-:S04]  /*2370*/  IMAD R11, R157, R5, R12 ;  /* 0x000000059d0b7224 */ /* 0x000fc800078e020c */
[----:B------:R-:W-:Y:S01]  /*2380*/  IMAD.IADD R167, R169, 0x1, R11 ;  /* 0x00000001a9a77824 */ /* 0x000fe200078e020b */
[----:B------:R-:W-:Y:S06]  /*2390*/  @!P0 BRA `(.L_x_33) ;  /* 0x0000006000088947 */ /* 0x000fec0003800000 */
[----:B------:R-:W0:Y:S01]  /*23a0*/  LDC.64 R12, c[0x0][0x5b8] ;  /* 0x00016e00ff0c7b82 */ /* 0x000e220000000a00 */
[----:B------:R-:W-:-:S07]  /*23b0*/  ULDC.64 UR4, c[0x0][0x5c0] ;  /* 0x0001700000047ab9 */ /* 0x000fce0000000a00 */
[----:B------:R-:W1:Y:S08]  /*23c0*/  LDC.64 R14, c[0x0][0x5b0] ;  /* 0x00016c00ff0e7b82 */ /* 0x000e700000000a00 */
[----:B------:R-:W2:Y:S01]  /*23d0*/  LDC.64 R10, c[0x0][0x5a8] ;  /* 0x00016a00ff0a7b82 */ /* 0x000ea20000000a00 */
[----:B0-----:R-:W-:-:S04]  /*23e0*/  IMAD R20, R21, R12, RZ ;  /* 0x0000000c15147224 */ /* 0x001fc800078e02ff */
[C---:B------:R-:W-:Y:S02]  /*23f0*/  IMAD R13, R23.reuse, R13, R20 ;  /* 0x0000000d170d7224 */ /* 0x040fe400078e0214 */
[----:B------:R-:W-:-:S04]  /*2400*/  IMAD.WIDE.U32 R20, R23, R12, R6 ;  /* 0x0000000c17147225 */ /* 0x000fc800078e0006 */
[-C--:B-1----:R-:W-:Y:S02]  /*2410*/  IMAD R154, R9, R14.reuse, RZ ;  /* 0x0000000e099a7224 */ /* 0x082fe400078e02ff */
[----:B------:R-:W-:Y:S02]  /*2420*/  IMAD.IADD R159, R21, 0x1, R13 ;  /* 0x00000001159f7824 */ /* 0x000fe400078e020d */
[----:B------:R-:W-:Y:S02]  /*2430*/  IMAD.MOV.U32 R158, RZ, RZ, R20 ;  /* 0x000000ffff9e7224 */ /* 0x000fe400078e0014 */
[C---:B------:R-:W-:Y:S02]  /*2440*/  IMAD R169, R157.reuse, R15, R154 ;  /* 0x0000000f9da97224 */ /* 0x040fe400078e029a */
[----:B------:R-:W-:-:S05]  /*2450*/  IMAD.WIDE.U32 R160, R157, R14, R158 ;  /* 0x0000000e9da07225 */ /* 0x000fca00078e009e */
[----:B------:R-:W-:Y:S02]  /*2460*/  IADD3 R154, R161, R169, RZ ;  /* 0x000000a9a19a7210 */ /* 0x000fe40007ffe0ff */
[----:B--2---:R-:W-:-:S04]  /*2470*/  LEA R162, P0, R160, R10, 0x1 ;  /* 0x0000000aa0a27211 */ /* 0x004fc800078008ff */
[----:B------:R-:W-:-:S05]  /*2480*/  LEA.HI.X R163, R160, R11, R154, 0x1, P0 ;  /* 0x0000000ba0a37211 */ /* 0x000fca00000f0c9a */
[----:B------:R-:W2:Y:S01]  /*2490*/  @P1 LDG.E.LTC128B.U16 R154, desc[UR36][R162.64] ;  /* 0x00000024a29a1981 */ /* 0x000ea2000c1e1520 */
[----:B------:R-:W-:Y:S01]  /*24a0*/  IMAD.WIDE.U32 R164, R157, R14, R6 ;  /* 0x0000000e9da47225 */ /* 0x000fe200078e0006 */
[----:B------:R-:W-:Y:S01]  /*24b0*/  ISETP.GT.AND P2, PT, R0, 0x1, P3 ;  /* 0x000000010000780c */ /* 0x000fe20001f44270 */
[----:B------:R-:W-:Y:S01]  /*24c0*/  BSSY B1, `(.L_x_34) ;  /* 0x0000012000017945 */ /* 0x000fe20003800000 */
[----:B------:R-:W-:Y:S01]  /*24d0*/  LEA R160, P0, R168, UR4, 0x1 ;  /* 0x00000004a8a07c11 */ /* 0x000fe2000f8008ff */
[----:B------:R-:W-:Y:S02]  /*24e0*/  IMAD.IADD R165, R169, 0x1, R165 ;  /* 0x00000001a9a57824 */ /* 0x000fe400078e02a5 */
[----:B------:R-:W-:-:S04]  /*24f0*/  IMAD.WIDE.U32 R164, R23, R12, R164 ;  /* 0x0000000c17a47225 */ /* 0x000fc800078e00a4 */
[----:B--2---:R-:W-:-:S05]  /*2500*/  HADD2.F32 R161, -RZ, R154.H0_H0 ;  /* 0x2000009affa17230 */ /* 0x004fca0000004100 */
[----:B------:R-:W-:-:S04]  /*2510*/  FMUL R161, R161, R156 ;  /* 0x0000009ca1a17220 */ /* 0x000fc80000400000 */
[----:B------:R-:W-:Y:S01]  /*2520*/  FFMA R161, R88, R155, R161 ;  /* 0x0000009b58a17223 */ /* 0x000fe200000000a1 */
[----:B------:R-:W-:-:S04]  /*2530*/  IMAD.IADD R88, R13, 0x1, R165 ;  /* 0x000000010d587824 */ /* 0x000fc800078e02a5 */
[----:B------:R-:W-:Y:S02]  /*2540*/  F2FP.F16.F32.PACK_AB R163, RZ, R161 ;  /* 0x000000a1ffa3723e */ /* 0x000fe400000000ff */
[----:B------:R-:W-:Y:S02]  /*2550*/  LEA.HI.X R161, R168, UR5, R167, 0x1, P0 ;  /* 0x00000005a8a17c11 */ /* 0x000fe400080f0ca7 */
[----:B------:R-:W-:Y:S02]  /*2560*/  PRMT R165, R163, 0x7610, R165 ;  /* 0x00007610a3a57816 */ /* 0x000fe400000000a5 */
[----:B------:R-:W-:-:S03]  /*2570*/  LEA R162, P0, R164, R10, 0x1 ;  /* 0x0000000aa4a27211 */ /* 0x000fc600078008ff */
[----:B------:R0:W-:Y:S01]  /*2580*/  @P1 STG.E.U16 desc[UR36][R160.64], R165 ;  /* 0x000000a5a0001986 */ /* 0x0001e2000c101524 */
[----:B------:R-:W-:Y:S01]  /*2590*/  LEA.HI.X R163, R164, R11, R88, 0x1, P0 ;  /* 0x0000000ba4a37211 */ /* 0x000fe200000f0c58 */
[C---:B------:R-:W-:Y:S01]  /*25a0*/  IMAD.SHL.U32 R164, R14.reuse, 0x8, RZ ;  /* 0x000000080ea47824 */ /* 0x040fe200078e00ff */
[----:B0-----:R-:W-:Y:S01]  /*25b0*/  SHF.L.U64.HI R165, R14, 0x3, R15 ;  /* 0x000000030ea57819 */ /* 0x001fe2000001020f */
[----:B------:R-:W-:Y:S06]  /*25c0*/  @!P2 BRA `(.L_x_35) ;  /* 0x000000000004a947 */ /* 0x000fec0003800000 */
[----:B------:R0:W5:Y:S02]  /*25d0*/  LDG.E.LTC128B.U16 R154, desc[UR36][R162.64+0x2] ;  /* 0x00000224a29a7981 */ /* 0x000164000c1e1520 */
.L_x_35:
[----:B------:R-:W-:Y:S05]  /*25e0*/  BSYNC B1 ;  /* 0x0000000000017941 */ /* 0x000fea0003800000 */
.L_x_34:
[----:B-----5:R-:W-:Y:S01]  /*25f0*/  HADD2.F32 R167, -RZ, R154.H0_H0 ;  /* 0x2000009affa77230 */ /* 0x020fe20000004100 */
[----:B------:R-:W-:Y:S01]  /*2600*/  ISETP.GT.AND P0, PT, R3, 0x8, PT ;  /* 0x000000080300780c */ /* 0x000fe20003f04270 */
[----:B------:R-:W-:-:S04]  /*2610*/  IMAD.WIDE.U32 R172, R157, R14, R164 ;  /* 0x0000000e9dac7225 */ /* 0x000fc800078e00a4 */
[----:B------:R-:W-:Y:S01]  /*2620*/  FMUL R88, R167, R156 ;  /* 0x0000009ca7587220 */ /* 0x000fe20000400000 */
[----:B------:R-:W-:Y:S01]  /*2630*/  IMAD.IADD R171, R169, 0x1, R173 ;  /* 0x00000001a9ab7824 */ /* 0x000fe200078e02ad */
[----:B------:R-:W-:Y:S02]  /*2640*/  IADD3 R167, P4, R20, R172, RZ ;  /* 0x000000ac14a77210 */ /* 0x000fe40007f9e0ff */
[----:B------:R-:W-:Y:S01]  /*2650*/  FFMA R89, R89, R155, R88 ;  /* 0x0000009b59597223 */ /* 0x000fe20000000058 */
[----:B------:R-:W-:Y:S02]  /*2660*/  ISETP.GT.AND P1, PT, R0, RZ, P0 ;  /* 0x000000ff0000720c */ /* 0x000fe40000724270 */
[----:B------:R-:W-:Y:S01]  /*2670*/  IMAD.X R168, R171, 0x1, R159, P4 ;  /* 0x00000001aba87824 */ /* 0x000fe200020e069f */
[----:B------:R-:W-:Y:S02]  /*2680*/  LEA R88, P4, R167, R10, 0x1 ;  /* 0x0000000aa7587211 */ /* 0x000fe400078808ff */
[----:B------:R-:W-:-:S02]  /*2690*/  F2FP.F16.F32.PACK_AB R169, RZ, R89 ;  /* 0x00000059ffa9723e */ /* 0x000fc400000000ff */
[--C-:B------:R-:W-:Y:S02]  /*26a0*/  LEA.HI.X R89, R167, R11, R168.reuse, 0x1, P4 ;  /* 0x0000000ba7597211 */ /* 0x100fe400020f0ca8 */
[----:B------:R-:W-:-:S05]  /*26b0*/  PRMT R168, R169, 0x7610, R168 ;  /* 0x00007610a9a87816 */ /* 0x000fca00000000a8 */
[----:B------:R1:W-:Y:S04]  /*26c0*/  @P2 STG.E.U16 desc[UR36][R160.64+0x2], R168 ;  /* 0x000002a8a0002986 */ /* 0x0003e8000c101524 */
[----:B------:R2:W3:Y:S01]  /*26d0*/  @P1 LDG.E.LTC128B.U16 R154, desc[UR36][R88.64] ;  /* 0x00000024589a1981 */ /* 0x0004e2000c1e1520 */
[----:B------:R-:W-:Y:S01]  /*26e0*/  IMAD.SHL.U32 R167, R4, 0x10, RZ ;  /* 0x0000001004a77824 */ /* 0x000fe200078e00ff */
[----:B------:R-:W-:Y:S01]  /*26f0*/  IADD3 R172, P2, R6, R172, RZ ;  /* 0x000000ac06ac7210 */ /* 0x000fe20007f5e0ff */
[----:B------:R-:W-:Y:S03]  /*2700*/  BSSY B1, `(.L_x_36) ;  /* 0x0000011000017945 */ /* 0x000fe60003800000 */
[----:B------:R-:W-:Y:S01]  /*2710*/  IADD3 R170, P4, R167, R160, RZ ;  /* 0x000000a0a7aa7210 */ /* 0x000fe20007f9e0ff */
[----:B------:R-:W-:Y:S01]  /*2720*/  IMAD.X R173, R7, 0x1, R171, P2 ;  /* 0x0000000107ad7824 */ /* 0x000fe200010e06ab */
[----:B------:R-:W-:Y:S01]  /*2730*/  ISETP.GT.AND P2, PT, R0, 0x1, P0 ;  /* 0x000000010000780c */ /* 0x000fe20000744270 */
[----:B------:R-:W-:-:S04]  /*2740*/  IMAD.WIDE.U32 R172, R23, R12, R172 ;  /* 0x0000000c17ac7225 */ /* 0x000fc800078e00ac */
[----:B-1----:R-:W-:Y:S01]  /*2750*/  IMAD.IADD R168, R13, 0x1, R173 ;  /* 0x000000010da87824 */ /* 0x002fe200078e02ad */
[----:B--2---:R-:W-:-:S04]  /*2760*/  LEA R88, P5, R172, R10, 0x1 ;  /* 0x0000000aac587211 */ /* 0x004fc800078a08ff */
[----:B------:R-:W-:Y:S01]  /*2770*/  LEA.HI.X R89, R172, R11, R168, 0x1, P5 ;  /* 0x0000000bac597211 */ /* 0x000fe200028f0ca8 */
[----:B---3--:R-:W-:-:S05]  /*2780*/  HADD2.F32 R169, -RZ, R154.H0_H0 ;  /* 0x2000009affa97230 */ /* 0x008fca0000004100 */
[----:B------:R-:W-:-:S04]  /*2790*/  FMUL R169, R169, R156 ;  /* 0x0000009ca9a97220 */ /* 0x000fc80000400000 */
[----:B------:R-:W-:Y:S01]  /*27a0*/  FFMA R90, R90, R155, R169 ;  /* 0x0000009b5a5a7223 */ /* 0x000fe200000000a9 */
[----:B------:R-:W-:-:S04]  /*27b0*/  SHF.L.U64.HI R169, R4, 0x4, R5 ;  /* 0x0000000404a97819 */ /* 0x000fc80000010205 */
[----:B------:R-:W-:Y:S02]  /*27c0*/  F2FP.F16.F32.PACK_AB R90, RZ, R90 ;  /* 0x0000005aff5a723e */ /* 0x000fe400000000ff */
[----:B------:R-:W-:-:S05]  /*27d0*/  IADD3.X R171, R169, R161, RZ, P4, !PT ;  /* 0x000000a1a9ab7210 */ /* 0x000fca00027fe4ff */
[----:B------:R1:W-:Y:S01]  /*27e0*/  @P1 STG.E.U16 desc[UR36][R170.64], R90 ;  /* 0x0000005aaa001986 */ /* 0x0003e2000c101524 */
[----:B------:R-:W-:Y:S05]  /*27f0*/  @!P2 BRA `(.L_x_37) ;  /* 0x000000000004a947 */ /* 0x000fea0003800000 */
[----:B------:R2:W5:Y:S02]  /*2800*/  LDG.E.LTC128B.U16 R154, desc[UR36][R88.64+0x2] ;  /* 0x00000224589a7981 */ /* 0x000564000c1e1520 */
.L_x_37:
[----:B------:R-:W-:Y:S05]  /*2810*/  BSYNC B1 ;  /* 0x0000000000017941 */ /* 0x000fea0003800000 */
.L_x_36:
[----:B-----5:R-:W-:Y:S01]  /*2820*/  HADD2.F32 R173, -RZ, R154.H0_H0 ;  /* 0x2000009affad7230 */ /* 0x020fe20000004100 */
[----:B------:R-:W-:Y:S01]  /*2830*/  ISETP.GT.AND P1, PT, R0, 0x8, P3 ;  /* 0x000000080000780c */ /* 0x000fe20001f24270 */
[----:B------:R-:W-:Y:S03]  /*2840*/  BSSY B1, `(.L_x_38) ;  /* 0x000000a000017945 */ /* 0x000fe60003800000 */
[----:B-1----:R-:W-:-:S04]  /*2850*/  FMUL R90, R173, R156 ;  /* 0x0000009cad5a7220 */ /* 0x002fc80000400000 */
[----:B------:R-:W-:Y:S01]  /*2860*/  FFMA R90, R91, R155, R90 ;  /* 0x0000009b5b5a7223 */ /* 0x000fe2000000005a */
[----:B------:R-:W-:-:S04]  /*2870*/  @P2 IMAD.MOV.U32 R91, RZ, RZ, R171 ;  /* 0x000000ffff5b2224 */ /* 0x000fc800078e00ab */
[----:B------:R-:W-:-:S04]  /*2880*/  F2FP.F16.F32.PACK_AB R90, RZ, R90 ;  /* 0x0000005aff5a723e */ /* 0x000fc800000000ff */
[----:B------:R-:W-:Y:S01]  /*2890*/  PRMT R168, R90, 0x7610, R168 ;  /* 0x000076105aa87816 */ /* 0x000fe200000000a8 */
[----:B------:R-:W-:-:S05]  /*28a0*/  @P2 IMAD.MOV.U32 R90, RZ, RZ, R170 ;  /* 0x000000ffff5a2224 */ /* 0x000fca00078e00aa */
[----:B------:R1:W-:Y:S01]  /*28b0*/  @P2 STG.E.U16 desc[UR36][R90.64+0x2], R168 ;  /* 0x000002a85a002986 */ /* 0x0003e2000c101524 */
[----:B------:R-:W-:Y:S05]  /*28c0*/  @!P1 BRA `(.L_x_39) ;  /* 0x0000000000049947 */ /* 0x000fea0003800000 */
[----:B------:R3:W5:Y:S02]  /*28d0*/  LDG.E.LTC128B.U16 R154, desc[UR36][R162.64+0x10] ;  /* 0x00001024a29a7981 */ /* 0x000764000c1e1520 */
.L_x_39:
[----:B------:R-:W-:Y:S05]  /*28e0*/  BSYNC B1 ;  /* 0x0000000000017941 */ /* 0x000fea0003800000 */
.L_x_38:
[----:B-1---5:R-:W-:Y:S01]  /*28f0*/  HADD2.F32 R91, -RZ, R154.H0_H0 ;  /* 0x2000009aff5b7230 */ /* 0x022fe20000004100 */
[----:B------:R-:W-:Y:S01]  /*2900*/  ISETP.GT.AND P2, PT, R0, 0x9, P3 ;  /* 0x000000090000780c */ /* 0x000fe20001f44270 */
[----:B------:R-:W-:Y:S01]  /*2910*/  @P1 IMAD.MOV.U32 R90, RZ, RZ, R160 ;  /* 0x000000ffff5a1224 */ /* 0x000fe200078e00a0 */
[----:B------:R-:W-:Y:S02]  /*2920*/  BSSY B1, `(.L_x_40) ;  /* 0x0000009000017945 */ /* 0x000fe40003800000 */
[----:B------:R-:W-:-:S04]  /*2930*/  FMUL R91, R91, R156 ;  /* 0x0000009c5b5b7220 */ /* 0x000fc80000400000 */
[----:B------:R-:W-:-:S05]  /*2940*/  FFMA R91, R92, R155, R91 ;  /* 0x0000009b5c5b7223 */ /* 0x000fca000000005b */
[----:B------:R-:W-:-:S04]  /*2950*/  F2FP.F16.F32.PACK_AB R91, RZ, R91 ;  /* 0x0000005bff5b723e */ /* 0x000fc800000000ff */
[----:B------:R-:W-:Y:S01]  /*2960*/  PRMT R92, R91, 0x7610, R92 ;  /* 0x000076105b5c7816 */ /* 0x000fe2000000005c */
[----:B------:R-:W-:-:S05]  /*2970*/  @P1 IMAD.MOV.U32 R91, RZ, RZ, R161 ;  /* 0x000000ffff5b1224 */ /* 0x000fca00078e00a1 */
[----:B------:R1:W-:Y:S01]  /*2980*/  @P1 STG.E.U16 desc[UR36][R90.64+0x10], R92 ;  /* 0x0000105c5a001986 */ /* 0x0003e2000c101524 */
[----:B------:R-:W-:Y:S05]  /*2990*/  @!P2 BRA `(.L_x_41) ;  /* 0x000000000004a947 */ /* 0x000fea0003800000 */
[----:B------:R4:W5:Y:S02]  /*29a0*/  LDG.E.LTC128B.U16 R154, desc[UR36][R162.64+0x12] ;  /* 0x00001224a29a7981 */ /* 0x000964000c1e1520 */
.L_x_41:
[----:B------:R-:W-:Y:S05]  /*29b0*/  BSYNC B1 ;  /* 0x0000000000017941 */ /* 0x000fea0003800000 */
.L_x_40:
[----:B-1---5:R-:W-:Y:S01]  /*29c0*/  HADD2.F32 R91, -RZ, R154.H0_H0 ;  /* 0x2000009aff5b7230 */ /* 0x022fe20000004100 */
[----:B------:R-:W-:Y:S01]  /*29d0*/  ISETP.GT.AND P1, PT, R0, 0x8, P0 ;  /* 0x000000080000780c */ /* 0x000fe20000724270 */
[----:B------:R-:W-:Y:S03]  /*29e0*/  BSSY B1, `(.L_x_42) ;  /* 0x000000a000017945 */ /* 0x000fe60003800000 */
[----:B------:R-:W-:Y:S01]  /*29f0*/  FMUL R90, R91, R156 ;  /* 0x0000009c5b5a7220 */ /* 0x000fe20000400000 */
[----:B------:R-:W-:-:S03]  /*2a00*/  @P2 IMAD.MOV.U32 R91, RZ, RZ, R161 ;  /* 0x000000ffff5b2224 */ /* 0x000fc600078e00a1 */
[----:B------:R-:W-:-:S05]  /*2a10*/  FFMA R90, R93, R155, R90 ;  /* 0x0000009b5d5a7223 */ /* 0x000fca000000005a */
[----:B------:R-:W-:-:S04]  /*2a20*/  F2FP.F16.F32.PACK_AB R90, RZ, R90 ;  /* 0x0000005aff5a723e */ /* 0x000fc800000000ff */
[----:B------:R-:W-:Y:S01]  /*2a30*/  PRMT R92, R90, 0x7610, R92 ;  /* 0x000076105a5c7816 */ /* 0x000fe2000000005c */
[----:B------:R-:W-:-:S05]  /*2a40*/  @P2 IMAD.MOV.U32 R90, RZ, RZ, R160 ;  /* 0x000000ffff5a2224 */ /* 0x000fca00078e00a0 */
[----:B------:R1:W-:Y:S01]  /*2a50*/  @P2 STG.E.U16 desc[UR36][R90.64+0x12], R92 ;  /* 0x0000125c5a002986 */ /* 0x0003e2000c101524 */
[----:B------:R-:W-:Y:S05]  /*2a60*/  @!P1 BRA `(.L_x_43) ;  /* 0x0000000000049947 */ /* 0x000fea0003800000 */
[----:B------:R0:W5:Y:S02]  /*2a70*/  LDG.E.LTC128B.U16 R154, desc[UR36][R88.64+0x10] ;  /* 0x00001024589a7981 */ /* 0x000164000c1e1520 */
.L_x_43:
[----:B------:R-:W-:Y:S05]  /*2a80*/  BSYNC B1 ;  /* 0x0000000000017941 */ /* 0x000fea0003800000 */
.L_x_42:
        /* <DEDUP_REMOVED lines=12> */
.L_x_45:
[----:B------:R-:W-:Y:S05]  /*2b50*/  BSYNC B1 ;  /* 0x0000000000017941 */ /* 0x000fea0003800000 */
.L_x_44:
[----:B-1---5:R-:W-:Y:S01]  /*2b60*/  HADD2.F32 R91, -RZ, R154.H0_H0 ;  /* 0x2000009aff5b7230 */ /* 0x022fe20000004100 */
[----:B------:R-:W-:Y:S01]  /*2b70*/  ISETP.GT.AND P1, PT, R0, 0x10, P3 ;  /* 0x000000100000780c */ /* 0x000fe20001f24270 */
[----:B------:R-:W-:Y:S03]  /*2b80*/  BSSY B1, `(.L_x_46) ;  /* 0x000000a000017945 */ /* 0x000fe60003800000 */
[----:B------:R-:W-:Y:S01]  /*2b90*/  FMUL R90, R91, R156 ;  /* 0x0000009c5b5a7220 */ /* 0x000fe20000400000 */
[----:B------:R-:W-:-:S03]  /*2ba0*/  @P2 IMAD.MOV.U32 R91, RZ, RZ, R171 ;  /* 0x000000ffff5b2224 */ /* 0x000fc600078e00ab */
[----:B------:R-:W-:-:S05]  /*2bb0*/  FFMA R90, R95, R155, R90 ;  /* 0x0000009b5f5a7223 */ /* 0x000fca000000005a */
[----:B------:R-:W-:-:S04]  /*2bc0*/  F2FP.F16.F32.PACK_AB R90, RZ, R90 ;  /* 0x0000005aff5a723e */ /* 0x000fc800000000ff */
[----:B------:R-:W-:Y:S02]  /*2bd0*/  PRMT R92, R90, 0x7610, R92 ;  /* 0x000076105a5c7816 */ /* 0x000fe4000000005c */
[----:B------:R-:W-:-:S05]  /*2be0*/  @P2 MOV R90, R170 ;  /* 0x000000aa005a2202 */ /* 0x000fca0000000f00 */
[----:B------:R1:W-:Y:S01]  /*2bf0*/  @P2 STG.E.U16 desc[UR36][R90.64+0x12], R92 ;  /* 0x0000125c5a002986 */ /* 0x0003e2000c101524 */
[----:B------:R-:W-:Y:S05]  /*2c00*/  @!P1 BRA `(.L_x_47) ;  /* 0x0000000000049947 */ /* 0x000fea0003800000 */
[----:B------:R0:W5:Y:S02]  /*2c10*/  LDG.E.LTC128B.U16 R154, desc[UR36][R162.64+0x20] ;  /* 0x00002024a29a7981 */ /* 0x000164000c1e1520 */
.L_x_47:
[----:B------:R-:W-:Y:S05]  /*2c20*/  BSYNC B1 ;  /* 0x0000000000017941 */ /* 0x000fea0003800000 */
.L_x_46:
        /* <DEDUP_REMOVED lines=12> */
.L_x_49:
[----:B------:R-:W-:Y:S05]  /*2cf0*/  BSYNC B1 ;  /* 0x0000000000017941 */ /* 0x000fea0003800000 */
.L_x_48:
        /* <DEDUP_REMOVED lines=12> */
.L_x_51:
[----:B------:R-:W-:Y:S05]  /*2dc0*/  BSYNC B1 ;  /* 0x0000000000017941 */ /* 0x000fea0003800000 */
.L_x_50:
        /* <DEDUP_REMOVED lines=12> */
.L_x_53:
[----:B------:R-:W-:Y:S05]  /*2e90*/  BSYNC B1 ;  /* 0x0000000000017941 */ /* 0x000fea0003800000 */
.L_x_52:
[----:B-1---5:R-:W-:Y:S01]  /*2ea0*/  HADD2.F32 R91, -RZ, R154.H0_H0 ;  /* 0x2000009aff5b7230 */ /* 0x022fe20000004100 */
[----:B------:R-:W-:Y:S01]  /*2eb0*/  ISETP.GT.AND P1, PT, R0, 0x18, P3 ;  /* 0x000000180000780c */ /* 0x000fe20001f24270 */
[----:B------:R-:W-:Y:S03]  /*2ec0*/  BSSY B1, `(.L_x_54) ;  /* 0x000000a000017945 */ /* 0x000fe60003800000 */
[----:B------:R-:W-:Y:S01]  /*2ed0*/  FMUL R90, R91, R156 ;  /* 0x0000009c5b5a7220 */ /* 0x000fe20000400000 */
[----:B------:R-:W-:-:S03]  /*2ee0*/  @P2 MOV R91, R171 ;  /* 0x000000ab005b2202 */ /* 0x000fc60000000f00 */
[----:B------:R-:W-:-:S05]  /*2ef0*/  FFMA R90, R99, R155, R90 ;  /* 0x0000009b635a7223 */ /* 0x000fca000000005a */
[----:B------:R-:W-:-:S04]  /*2f00*/  F2FP.F16.F32.PACK_AB R90, RZ, R90 ;  /* 0x0000005aff5a723e */ /* 0x000fc800000000ff */
[----:B------:R-:W-:Y:S01]  /*2f10*/  PRMT R92, R90, 0x7610, R92 ;  /* 0x000076105a5c7816 */ /* 0x000fe2000000005c */
[----:B------:R-:W-:-:S05]  /*2f20*/  @P2 IMAD.MOV.U32 R90, RZ, RZ, R170 ;  /* 0x000000ffff5a2224 */ /* 0x000fca00078e00aa */
[----:B------:R1:W-:Y:S01]  /*2f30*/  @P2 STG.E.U16 desc[UR36][R90.64+0x22], R92 ;  /* 0x0000225c5a002986 */ /* 0x0003e2000c101524 */
[----:B------:R-:W-:Y:S05]  /*2f40*/  @!P1 BRA `(.L_x_55) ;  /* 0x0000000000049947 */ /* 0x000fea0003800000 */
[----:B------:R0:W5:Y:S02]  /*2f50*/  LDG.E.LTC128B.U16 R154, desc[UR36][R162.64+0x30] ;  /* 0x00003024a29a7981 */ /* 0x000164000c1e1520 */
.L_x_55:
[----:B------:R-:W-:Y:S05]  /*2f60*/  BSYNC B1 ;  /* 0x0000000000017941 */ /* 0x000fea0003800000 */
.L_x_54:
        /* <DEDUP_REMOVED lines=12> */
.L_x_57:
[----:B------:R-:W-:Y:S05]  /*3030*/  BSYNC B1 ;  /* 0x0000000000017941 */ /* 0x000fea0003800000 */
.L_x_56:
        /* <DEDUP_REMOVED lines=12> */
.L_x_59:
[----:B------:R-:W-:Y:S05]  /*3100*/  BSYNC B1 ;  /* 0x0000000000017941 */ /* 0x000fea0003800000 */
.L_x_58:
        /* <DEDUP_REMOVED lines=12> */
.L_x_61:
[----:B------:R-:W-:Y:S05]  /*31d0*/  BSYNC B1 ;  /* 0x0000000000017941 */ /* 0x000fea0003800000 */
.L_x_60:
        /* <DEDUP_REMOVED lines=12> */
.L_x_63:
[----:B------:R-:W-:Y:S05]  /*32a0*/  BSYNC B1 ;  /* 0x0000000000017941 */ /* 0x000fea0003800000 */
.L_x_62:
[----:B-1---5:R-:W-:Y:S01]  /*32b0*/  HADD2.F32 R91, -RZ, R154.H0_H0 ;  /* 0x2000009aff5b7230 */ /* 0x022fe20000004100 */
[----:B------:R-:W-:Y:S01]  /*32c0*/  @P1 MOV R90, R160 ;  /* 0x000000a0005a1202 */ /* 0x000fe20000000f00 */
[----:B------:R-:W-:Y:S01]  /*32d0*/  BSSY B1, `(.L_x_64) ;  /* 0x000000a000017945 */ /* 0x000fe20003800000 */
[----:B------:R-:W-:Y:S02]  /*32e0*/  ISETP.GT.AND P2, PT, R0, 0x21, P3 ;  /* 0x000000210000780c */ /* 0x000fe40001f44270 */
        /* <DEDUP_REMOVED lines=8> */
.L_x_65:
[----:B------:R-:W-:Y:S05]  /*3370*/  BSYNC B1 ;  /* 0x0000000000017941 */ /* 0x000fea0003800000 */
.L_x_64:
        /* <DEDUP_REMOVED lines=12> */
.L_x_67:
[----:B------:R-:W-:Y:S05]  /*3440*/  BSYNC B1 ;  /* 0x0000000000017941 */ /* 0x000fea0003800000 */
.L_x_66:
        /* <DEDUP_REMOVED lines=12> */
.L_x_69:
[----:B------:R-:W-:Y:S05]  /*3510*/  BSYNC B1 ;  /* 0x0000000000017941 */ /* 0x000fea0003800000 */
.L_x_68:
        /* <DEDUP_REMOVED lines=12> */
.L_x_71:
[----:B------:R-:W-:Y:S05]  /*35e0*/  BSYNC B1 ;  /* 0x0000000000017941 */ /* 0x000fea0003800000 */
.L_x_70:
[----:B-1---5:R-:W-:Y:S01]  /*35f0*/  HADD2.F32 R91, -RZ, R154.H0_H0 ;  /* 0x2000009aff5b7230 */ /* 0x022fe20000004100 */
[----:B------:R-:W-:Y:S01]  /*3600*/  ISETP.GT.AND P2, PT, R0, 0x29, P3 ;  /* 0x000000290000780c */ /* 0x000fe20001f44270 */
[----:B------:R-:W-:Y:S01]  /*3610*/  @P1 IMAD.MOV.U32 R90, RZ, RZ, R160 ;  /* 0x000000ffff5a1224 */ /* 0x000fe200078e00a0 */
[----:B------:R-:W-:Y:S02]  /*3620*/  BSSY B1, `(.L_x_72) ;  /* 0x0000009000017945 */ /* 0x000fe40003800000 */
[----:B------:R-:W-:-:S04]  /*3630*/  FMUL R91, R91, R156 ;  /* 0x0000009c5b5b7220 */ /* 0x000fc80000400000 */
[----:B------:R-:W-:-:S05]  /*3640*/  FFMA R91, R108, R155, R91 ;  /* 0x0000009b6c5b7223 */ /* 0x000fca000000005b */
[----:B------:R-:W-:-:S04]  /*3650*/  F2FP.F16.F32.PACK_AB R91, RZ, R91 ;  /* 0x0000005bff5b723e */ /* 0x000fc800000000ff */
[----:B------:R-:W-:Y:S02]  /*3660*/  PRMT R92, R91, 0x7610, R92 ;  /* 0x000076105b5c7816 */ /* 0x000fe4000000005c */
[----:B------:R-:W-:-:S05]  /*3670*/  @P1 MOV R91, R161 ;  /* 0x000000a1005b1202 */ /* 0x000fca0000000f00 */
[----:B------:R1:W-:Y:S01]  /*3680*/  @P1 STG.E.U16 desc[UR36][R90.64+0x50], R92 ;  /* 0x0000505c5a001986 */ /* 0x0003e2000c101524 */
[----:B------:R-:W-:Y:S05]  /*3690*/  @!P2 BRA `(.L_x_73) ;  /* 0x000000000004a947 */ /* 0x000fea0003800000 */
[----:B------:R0:W5:Y:S02]  /*36a0*/  LDG.E.LTC128B.U16 R154, desc[UR36][R162.64+0x52] ;  /* 0x00005224a29a7981 */ /* 0x000164000c1e1520 */
.L_x_73:
[----:B------:R-:W-:Y:S05]  /*36b0*/  BSYNC B1 ;  /* 0x0000000000017941 */ /* 0x000fea0003800000 */
.L_x_72:
        /* <DEDUP_REMOVED lines=12> */
.L_x_75:
[----:B------:R-:W-:Y:S05]  /*3780*/  BSYNC B1 ;  /* 0x0000000000017941 */ /* 0x000fea0003800000 */
.L_x_74:
        /* <DEDUP_REMOVED lines=12> */
.L_x_77:
[----:B------:R-:W-:Y:S05]  /*3850*/  BSYNC B1 ;  /* 0x0000000000017941 */ /* 0x000fea0003800000 */
.L_x_76:
        /* <DEDUP_REMOVED lines=12> */
.L_x_79:
[----:B------:R-:W-:Y:S05]  /*3920*/  BSYNC B1 ;  /* 0x0000000000017941 */ /* 0x000fea0003800000 */
.L_x_78:
        /* <DEDUP_REMOVED lines=12> */
.L_x_81:
[----:B------:R-:W-:Y:S05]  /*39f0*/  BSYNC B1 ;  /* 0x0000000000017941 */ /* 0x000fea0003800000 */
.L_x_80:
        /* <DEDUP_REMOVED lines=12> */
.L_x_83:
[----:B------:R-:W-:Y:S05]  /*3ac0*/  BSYNC B1 ;  /* 0x0000000000017941 */ /* 0x000fea0003800000 */
.L_x_82:
        /* <DEDUP_REMOVED lines=12> */
.L_x_85:
[----:B------:R-:W-:Y:S05]  /*3b90*/  BSYNC B1 ;  /* 0x0000000000017941 */ /* 0x000fea0003800000 */
.L_x_84:
        /* <DEDUP_REMOVED lines=12> */
.L_x_87:
[----:B------:R-:W-:Y:S05]  /*3c60*/  BSYNC B1 ;  /* 0x0000000000017941 */ /* 0x000fea0003800000 */
.L_x_86:
        /* <DEDUP_REMOVED lines=12> */
.L_x_89:
[----:B------:R-:W-:Y:S05]  /*3d30*/  BSYNC B1 ;  /* 0x0000000000017941 */ /* 0x000fea0003800000 */
.L_x_88:
        /* <DEDUP_REMOVED lines=12> */
.L_x_91:
[----:B------:R-:W-:Y:S05]  /*3e00*/  BSYNC B1 ;  /* 0x0000000000017941 */ /* 0x000fea0003800000 */
.L_x_90:
        /* <DEDUP_REMOVED lines=12> */
.L_x_93:
[----:B------:R-:W-:Y:S05]  /*3ed0*/  BSYNC B1 ;  /* 0x0000000000017941 */ /* 0x000fea0003800000 */
.L_x_92:
        /* <DEDUP_REMOVED lines=12> */
.L_x_95:
[----:B------:R-:W-:Y:S05]  /*3fa0*/  BSYNC B1 ;  /* 0x0000000000017941 */ /* 0x000fea0003800000 */
.L_x_94:
        /* <DEDUP_REMOVED lines=12> */
.L_x_97:
[----:B------:R-:W-:Y:S05]  /*4070*/  BSYNC B1 ;  /* 0x0000000000017941 */ /* 0x000fea0003800000 */
.L_x_96:
        /* <DEDUP_REMOVED lines=12> */
.L_x_99:
[----:B------:R-:W-:Y:S05]  /*4140*/  BSYNC B1 ;  /* 0x0000000000017941 */ /* 0x000fea0003800000 */
.L_x_98:
        /* <DEDUP_REMOVED lines=12> */
.L_x_101:
[----:B------:R-:W-:Y:S05]  /*4210*/  BSYNC B1 ;  /* 0x0000000000017941 */ /* 0x000fea0003800000 */
.L_x_100:
        /* <DEDUP_REMOVED lines=12> */
.L_x_103:
[----:B------:R-:W-:Y:S05]  /*42e0*/  BSYNC B1 ;  /* 0x0000000000017941 */ /* 0x000fea0003800000 */
.L_x_102:
        /* <DEDUP_REMOVED lines=12> */
.L_x_105:
[----:B------:R-:W-:Y:S05]  /*43b0*/  BSYNC B1 ;  /* 0x0000000000017941 */ /* 0x000fea0003800000 */
.L_x_104:
        /* <DEDUP_REMOVED lines=12> */
.L_x_107:
[----:B------:R-:W-:Y:S05]  /*4480*/  BSYNC B1 ;  /* 0x0000000000017941 */ /* 0x000fea0003800000 */
.L_x_106:
        /* <DEDUP_REMOVED lines=12> */
.L_x_109:
[----:B------:R-:W-:Y:S05]  /*4550*/  BSYNC B1 ;  /* 0x0000000000017941 */ /* 0x000fea0003800000 */
.L_x_108:
        /* <DEDUP_REMOVED lines=12> */
.L_x_111:
[----:B------:R-:W-:Y:S05]  /*4620*/  BSYNC B1 ;  /* 0x0000000000017941 */ /* 0x000fea0003800000 */
.L_x_110:
        /* <DEDUP_REMOVED lines=12> */
.L_x_113:
[----:B------:R-:W-:Y:S05]  /*46f0*/  BSYNC B1 ;  /* 0x0000000000017941 */ /* 0x000fea0003800000 */
.L_x_112:
        /* <DEDUP_REMOVED lines=12> */
.L_x_115:
[----:B------:R-:W-:Y:S05]  /*47c0*/  BSYNC B1 ;  /* 0x0000000000017941 */ /* 0x000fea0003800000 */
.L_x_114:
        /* <DEDUP_REMOVED lines=12> */
.L_x_117:
[----:B------:R-:W-:Y:S05]  /*4890*/  BSYNC B1 ;  /* 0x0000000000017941 */ /* 0x000fea0003800000 */
.L_x_116:
        /* <DEDUP_REMOVED lines=12> */
.L_x_119:
[----:B------:R-:W-:Y:S05]  /*4960*/  BSYNC B1 ;  /* 0x0000000000017941 */ /* 0x000fea0003800000 */
.L_x_118:
        /* <DEDUP_REMOVED lines=12> */
.L_x_121:
[----:B------:R-:W-:Y:S05]  /*4a30*/  BSYNC B1 ;  /* 0x0000000000017941 */ /* 0x000fea0003800000 */
.L_x_120:
        /* <DEDUP_REMOVED lines=12> */
.L_x_123:
[----:B------:R-:W-:Y:S05]  /*4b00*/  BSYNC B1 ;  /* 0x0000000000017941 */ /* 0x000fea0003800000 */
.L_x_122:
        /* <DEDUP_REMOVED lines=12> */
.L_x_125:
[----:B------:R-:W-:Y:S05]  /*4bd0*/  BSYNC B1 ;  /* 0x0000000000017941 */ /* 0x000fea0003800000 */
.L_x_124:
        /* <DEDUP_REMOVED lines=12> */
.L_x_127:
[----:B------:R-:W-:Y:S05]  /*4ca0*/  BSYNC B1 ;  /* 0x0000000000017941 */ /* 0x000fea0003800000 */
.L_x_126:
        /* <DEDUP_REMOVED lines=12> */
.L_x_129:
[----:B------:R-:W-:Y:S05]  /*4d70*/  BSYNC B1 ;  /* 0x0000000000017941 */ /* 0x000fea0003800000 */
.L_x_128:
        /* <DEDUP_REMOVED lines=12> */
.L_x_131:
[----:B------:R-:W-:Y:S05]  /*4e40*/  BSYNC B1 ;  /* 0x0000000000017941 */ /* 0x000fea0003800000 */
.L_x_130:
        /* <DEDUP_REMOVED lines=12> */
.L_x_133:
[----:B------:R-:W-:Y:S05]  /*4f10*/  BSYNC B1 ;  /* 0x0000000000017941 */ /* 0x000fea0003800000 */
.L_x_132:
        /* <DEDUP_REMOVED lines=12> */
.L_x_135:
[----:B------:R-:W-:Y:S05]  /*4fe0*/  BSYNC B1 ;  /* 0x0000000000017941 */ /* 0x000fea0003800000 */
.L_x_134:
        /* <DEDUP_REMOVED lines=12> */
.L_x_137:
[----:B------:R-:W-:Y:S05]  /*50b0*/  BSYNC B1 ;  /* 0x0000000000017941 */ /* 0x000fea0003800000 */
.L_x_136:
        /* <DEDUP_REMOVED lines=12> */
.L_x_139:
[----:B------:R-:W-:Y:S05]  /*5180*/  BSYNC B1 ;  /* 0x0000000000017941 */ /* 0x000fea0003800000 */
.L_x_138:
        /* <DEDUP_REMOVED lines=12> */
.L_x_141:
[----:B------:R-:W-:Y:S05]  /*5250*/  BSYNC B1 ;  /* 0x0000000000017941 */ /* 0x000fea0003800000 */
.L_x_140:
        /* <DEDUP_REMOVED lines=12> */
.L_x_143:
[----:B------:R-:W-:Y:S05]  /*5320*/  BSYNC B1 ;  /* 0x0000000000017941 */ /* 0x000fea0003800000 */
.L_x_142:
        /* <DEDUP_REMOVED lines=12> */
.L_x_145:
[----:B------:R-:W-:Y:S05]  /*53f0*/  BSYNC B1 ;  /* 0x0000000000017941 */ /* 0x000fea0003800000 */
.L_x_144:
        /* <DEDUP_REMOVED lines=12> */
.L_x_147:
[----:B------:R-:W-:Y:S05]  /*54c0*/  BSYNC B1 ;  /* 0x0000000000017941 */ /* 0x000fea0003800000 */
.L_x_146:
        /* <DEDUP_REMOVED lines=12> */
.L_x_149:
[----:B------:R-:W-:Y:S05]  /*5590*/  BSYNC B1 ;  /* 0x0000000000017941 */ /* 0x000fea0003800000 */
.L_x_148:
        /* <DEDUP_REMOVED lines=12> */
.L_x_151:
[----:B------:R-:W-:Y:S05]  /*5660*/  BSYNC B1 ;  /* 0x0000000000017941 */ /* 0x000fea0003800000 */
.L_x_150:
        /* <DEDUP_REMOVED lines=12> */
.L_x_153:
[----:B------:R-:W-:Y:S05]  /*5730*/  BSYNC B1 ;  /* 0x0000000000017941 */ /* 0x000fea0003800000 */
.L_x_152:
        /* <DEDUP_REMOVED lines=12> */
.L_x_155:
[----:B------:R-:W-:Y:S05]  /*5800*/  BSYNC B1 ;  /* 0x0000000000017941 */ /* 0x000fea0003800000 */
.L_x_154:
[----:B-1---5:R-:W-:Y:S01]  /*5810*/  HADD2.F32 R91, -RZ, R154.H0_H0 ;  /* 0x2000009aff5b7230 */ /* 0x022fe20000004100 */
[----:B------:R-:W-:Y:S01]  /*5820*/  ISETP.GT.AND P1, PT, R0, 0x79, P0 ;  /* 0x000000790000780c */ /* 0x000fe20000724270 */
[----:B------:R-:W-:Y:S01]  /*5830*/  @P2 IMAD.MOV.U32 R8, RZ, RZ, R170 ;  /* 0x000000ffff082224 */ /* 0x000fe200078e00aa */
[----:B------:R-:W-:Y:S01]  /*5840*/  IADD3 R157, P0, R157, 0x80, RZ ;  /* 0x000000809d9d7810 */ /* 0x000fe20007f1e0ff */
[----:B------:R-:W-:Y:S01]  /*5850*/  BSSY B1, `(.L_x_156) ;  /* 0x000000a000017945 */ /* 0x000fe20003800000 */
[----:B------:R-:W-:-:S04]  /*5860*/  FMUL R91, R91, R156 ;  /* 0x0000009c5b5b7220 */ /* 0x000fc80000400000 */
[----:B------:R-:W-:-:S05]  /*5870*/  FFMA R91, R150, R155, R91 ;  /* 0x0000009b965b7223 */ /* 0x000fca000000005b */
[----:B------:R-:W-:-:S04]  /*5880*/  F2FP.F16.F32.PACK_AB R91, RZ, R91 ;  /* 0x0000005bff5b723e */ /* 0x000fc800000000ff */
[----:B------:R-:W-:Y:S01]  /*5890*/  PRMT R90, R91, 0x7610, R90 ;  /* 0x000076105b5a7816 */ /* 0x000fe2000000005a */
[----:B------:R-:W-:Y:S02]  /*58a0*/  IMAD.X R91, RZ, RZ, R9, P0 ;  /* 0x000000ffff5b7224 */ /* 0x000fe400000e0609 */
[----:B------:R-:W-:-:S05]  /*58b0*/  @P2 IMAD.MOV.U32 R9, RZ, RZ, R171 ;  /* 0x000000ffff092224 */ /* 0x000fca00078e00ab */
[----:B------:R1:W-:Y:S01]  /*58c0*/  @P2 STG.E.U16 desc[UR36][R8.64+0xf0], R90 ;  /* 0x0000f05a08002986 */ /* 0x0003e2000c101524 */
[----:B------:R-:W-:Y:S05]  /*58d0*/  @!P1 BRA `(.L_x_157) ;  /* 0x0000000000049947 */ /* 0x000fea0003800000 */
[----:B------:R0:W5:Y:S02]  /*58e0*/  LDG.E.LTC128B.U16 R154, desc[UR36][R88.64+0xf2] ;  /* 0x0000f224589a7981 */ /* 0x000164000c1e1520 */
.L_x_157:
[----:B------:R-:W-:Y:S05]  /*58f0*/  BSYNC B1 ;  /* 0x0000000000017941 */ /* 0x000fea0003800000 */
.L_x_156:
[----:B-1---5:R-:W-:Y:S01]  /*5900*/  HADD2.F32 R9, -RZ, R154.H0_H0 ;  /* 0x2000009aff097230 */ /* 0x022fe20000004100 */
[----:B------:R-:W-:Y:S01]  /*5910*/  ISETP.GT.AND P0, PT, R3, 0x80, PT ;  /* 0x000000800300780c */ /* 0x000fe20003f04270 */
[----:B------:R-:W-:-:S03]  /*5920*/  IMAD R8, R91, R14, RZ ;  /* 0x0000000e5b087224 */ /* 0x000fc600078e02ff */
[----:B0-2---:R-:W-:Y:S01]  /*5930*/  FMUL R88, R9, R156 ;  /* 0x0000009c09587220 */ /* 0x005fe20000400000 */
[C---:B------:R-:W-:Y:S01]  /*5940*/  IMAD R97, R157.reuse, R15, R8 ;  /* 0x0000000f9d617224 */ /* 0x040fe200078e0208 */
[----:B------:R-:W-:Y:S01]  /*5950*/  ISETP.GT.AND P3, PT, R0, RZ, P0 ;  /* 0x000000ff0000720c */ /* 0x000fe20000764270 */
[----:B------:R-:W-:-:S04]  /*5960*/  IMAD.WIDE.U32 R8, R157, R14, R158 ;  /* 0x0000000e9d087225 */ /* 0x000fc800078e009e */
[----:B------:R-:W-:Y:S01]  /*5970*/  FFMA R151, R151, R155, R88 ;  /* 0x0000009b97977223 */ /* 0x000fe20000000058 */
[----:B------:R-:W-:Y:S01]  /*5980*/  IMAD.IADD R9, R9, 0x1, R97 ;  /* 0x0000000109097824 */ /* 0x000fe200078e0261 */
[----:B------:R-:W-:-:S03]  /*5990*/  LEA R88, P2, R8, R10, 0x1 ;  /* 0x0000000a08587211 */ /* 0x000fc600078408ff */
[----:B------:R-:W-:Y:S02]  /*59a0*/  F2FP.F16.F32.PACK_AB R151, RZ, R151 ;  /* 0x00000097ff97723e */ /* 0x000fe400000000ff */
[----:B------:R-:W-:-:S03]  /*59b0*/  LEA.HI.X R89, R8, R11, R9, 0x1, P2 ;  /* 0x0000000b08597211 */ /* 0x000fc600010f0c09 */
[----:B------:R0:W-:Y:S04]  /*59c0*/  @P1 STG.E.U16 desc[UR36][R170.64+0xf2], R151 ;  /* 0x0000f297aa001986 */ /* 0x0001e8000c101524 */
[----:B------:R-:W2:Y:S01]  /*59d0*/  @P3 LDG.E.LTC128B.U16 R154, desc[UR36][R88.64] ;  /* 0x00000024589a3981 */ /* 0x000ea2000c1e1520 */
[----:B------:R-:W-:Y:S01]  /*59e0*/  IMAD.WIDE.U32 R8, R157, R14, R6 ;  /* 0x0000000e9d087225 */ /* 0x000fe200078e0006 */
[----:B------:R-:W-:Y:S01]  /*59f0*/  SHF.L.U64.HI R95, R4, 0x8, R5 ;  /* 0x00000008045f7819 */ /* 0x000fe20000010205 */
[----:B------:R-:W-:Y:S01]  /*5a00*/  BSSY B1, `(.L_x_158) ;  /* 0x0000011000017945 */ /* 0x000fe20003800000 */
[----:B------:R-:W-:Y:S01]  /*5a10*/  ISETP.GT.AND P2, PT, R0, 0x1, P0 ;  /* 0x000000010000780c */ /* 0x000fe20000744270 */
[----:B------:R-:W-:Y:S02]  /*5a20*/  IMAD.IADD R9, R97, 0x1, R9 ;  /* 0x0000000161097824 */ /* 0x000fe400078e0209 */
[----:B------:R-:W-:-:S02]  /*5a30*/  IMAD.SHL.U32 R93, R4, 0x100, RZ ;  /* 0x00000100045d7824 */ /* 0x000fc400078e00ff */
[----:B------:R-:W-:-:S03]  /*5a40*/  IMAD.WIDE.U32 R90, R23, R12, R8 ;  /* 0x0000000c175a7225 */ /* 0x000fc600078e0008 */
[----:B------:R-:W-:Y:S01]  /*5a50*/  IADD3 R8, P1, R93, R160, RZ ;  /* 0x000000a05d087210 */ /* 0x000fe20007f3e0ff */
[----:B------:R-:W-:Y:S01]  /*5a60*/  IMAD.IADD R5, R13, 0x1, R91 ;  /* 0x000000010d057824 */ /* 0x000fe200078e025b */
[C---:B------:R-:W-:Y:S02]  /*5a70*/  LEA R4, P4, R90.reuse, R10, 0x1 ;  /* 0x0000000a5a047211 */ /* 0x040fe400078808ff */
[----:B------:R-:W-:Y:S02]  /*5a80*/  IADD3.X R9, R95, R161, RZ, P1, !PT ;  /* 0x000000a15f097210 */ /* 0x000fe40000ffe4ff */
[----:B------:R-:W-:Y:S01]  /*5a90*/  LEA.HI.X R5, R90, R11, R5, 0x1, P4 ;  /* 0x0000000b5a057211 */ /* 0x000fe200020f0c05 */
[----:B--2---:R-:W-:-:S05]  /*5aa0*/  HADD2.F32 R15, -RZ, R154.H0_H0 ;  /* 0x2000009aff0f7230 */ /* 0x004fca0000004100 */
[----:B------:R-:W-:-:S04]  /*5ab0*/  FMUL R15, R15, R156 ;  /* 0x0000009c0f0f7220 */ /* 0x000fc80000400000 */
[----:B------:R-:W-:-:S05]  /*5ac0*/  FFMA R15, R24, R155, R15 ;  /* 0x0000009b180f7223 */ /* 0x000fca000000000f */
[----:B------:R-:W-:-:S05]  /*5ad0*/  F2FP.F16.F32.PACK_AB R15, RZ, R15 ;  /* 0x0000000fff0f723e */ /* 0x000fca00000000ff */
[----:B------:R0:W-:Y:S01]  /*5ae0*/  @P3 STG.E.U16 desc[UR36][R8.64], R15 ;  /* 0x0000000f08003986 */ /* 0x0001e2000c101524 */
[----:B------:R-:W-:Y:S05]  /*5af0*/  @!P2 BRA `(.L_x_159) ;  /* 0x000000000004a947 */ /* 0x000fea0003800000 */
[----:B------:R1:W5:Y:S02]  /*5b00*/  LDG.E.LTC128B.U16 R154, desc[UR36][R4.64+0x2] ;  /* 0x00000224049a7981 */ /* 0x000364000c1e1520 */
.L_x_159:
[----:B------:R-:W-:Y:S05]  /*5b10*/  BSYNC B1 ;  /* 0x0000000000017941 */ /* 0x000fea0003800000 */
.L_x_158:
[----:B0----5:R-:W-:Y:S01]  /*5b20*/  HADD2.F32 R15, -RZ, R154.H0_H0 ;  /* 0x2000009aff0f7230 */ /* 0x021fe20000004100 */
[----:B------:R-:W-:Y:S01]  /*5b30*/  ISETP.GT.AND P1, PT, R3, 0x88, PT ;  /* 0x000000880300780c */ /* 0x000fe20003f24270 */
[----:B------:R-:W-:Y:S03]  /*5b40*/  BSSY B1, `(.L_x_160) ;  /* 0x000000f000017945 */ /* 0x000fe60003800000 */
[----:B------:R-:W-:Y:S01]  /*5b50*/  FMUL R24, R15, R156 ;  /* 0x0000009c0f187220 */ /* 0x000fe20000400000 */
[----:B------:R-:W-:Y:S01]  /*5b60*/  IMAD.WIDE.U32 R14, R157, R14, R164 ;  /* 0x0000000e9d0e7225 */ /* 0x000fe200078e00a4 */
[----:B------:R-:W-:-:S03]  /*5b70*/  ISETP.GT.AND P3, PT, R0, RZ, P1 ;  /* 0x000000ff0000720c */ /* 0x000fc60000f64270 */
[----:B------:R-:W-:Y:S01]  /*5b80*/  FFMA R24, R25, R155, R24 ;  /* 0x0000009b19187223 */ /* 0x000fe20000000018 */
[----:B------:R-:W-:Y:S01]  /*5b90*/  IMAD.IADD R97, R97, 0x1, R15 ;  /* 0x0000000161617824 */ /* 0x000fe200078e020f */
[-C--:B------:R-:W-:Y:S02]  /*5ba0*/  IADD3 R21, P5, R20, R14.reuse, RZ ;  /* 0x0000000e14157210 */ /* 0x080fe40007fbe0ff */
[----:B------:R-:W-:Y:S02]  /*5bb0*/  IADD3 R20, P4, R6, R14, RZ ;  /* 0x0000000e06147210 */ /* 0x000fe40007f9e0ff */
[----:B------:R-:W-:Y:S01]  /*5bc0*/  F2FP.F16.F32.PACK_AB R24, RZ, R24 ;  /* 0x00000018ff18723e */ /* 0x000fe200000000ff */
[----:B------:R-:W-:Y:S01]  /*5bd0*/  IMAD.X R158, R97, 0x1, R159, P5 ;  /* 0x00000001619e7824 */ /* 0x000fe200028e069f */
[----:B------:R-:W-:-:S03]  /*5be0*/  LEA R14, P5, R21, R10, 0x1 ;  /* 0x0000000a150e7211 */ /* 0x000fc600078a08ff */
[----:B------:R0:W-:Y:S01]  /*5bf0*/  @P2 STG.E.U16 desc[UR36][R8.64+0x2], R24 ;  /* 0x0000021808002986 */ /* 0x0001e2000c101524 */
[----:B------:R-:W-:Y:S01]  /*5c00*/  LEA.HI.X R15, R21, R11, R158, 0x1, P5 ;  /* 0x0000000b150f7211 */ /* 0x000fe200028f0c9e */
[----:B------:R-:W-:Y:S08]  /*5c10*/  @!P3 BRA `(.L_x_161) ;  /* 0x000000000004b947 */ /* 0x000ff00003800000 */
[----:B------:R2:W5:Y:S02]  /*5c20*/  LDG.E.LTC128B.U16 R154, desc[UR36][R14.64] ;  /* 0x000000240e9a7981 */ /* 0x000564000c1e1520 */
.L_x_161:
[----:B------:R-:W-:Y:S05]  /*5c30*/  BSYNC B1 ;  /* 0x0000000000017941 */ /* 0x000fea0003800000 */
.L_x_160:
[----:B-----5:R-:W-:Y:S01]  /*5c40*/  HADD2.F32 R3, -RZ, R154.H0_H0 ;  /* 0x2000009aff037230 */ /* 0x020fe20000004100 */
[----:B------:R-:W-:Y:S01]  /*5c50*/  ISETP.GT.AND P2, PT, R0, 0x1, P1 ;  /* 0x000000010000780c */ /* 0x000fe20000f44270 */
[----:B------:R-:W-:Y:S01]  /*5c60*/  IMAD.X R21, R7, 0x1, R97, P4 ;  /* 0x0000000107157824 */ /* 0x000fe200020e0661 */
[----:B------:R-:W-:Y:S01]  /*5c70*/  IADD3 R6, P4, R8, R167, RZ ;  /* 0x000000a708067210 */ /* 0x000fe20007f9e0ff */
[----:B------:R-:W-:Y:S01]  /*5c80*/  BSSY B1, `(.L_x_162) ;  /* 0x000000c000017945 */ /* 0x000fe20003800000 */
[----:B------:R-:W-:Y:S01]  /*5c90*/  FMUL R3, R3, R156 ;  /* 0x0000009c03037220 */ /* 0x000fe20000400000 */
[----:B--2---:R-:W-:-:S04]  /*5ca0*/  IMAD.WIDE.U32 R14, R23, R12, R20 ;  /* 0x0000000c170e7225 */ /* 0x004fc800078e0014 */
[----:B------:R-:W-:Y:S01]  /*5cb0*/  FFMA R3, R26, R155, R3 ;  /* 0x0000009b1a037223 */ /* 0x000fe20000000003 */
[----:B------:R-:W-:Y:S01]  /*5cc0*/  IMAD.X R7, R9, 0x1, R169, P4 ;  /* 0x0000000109077824 */ /* 0x000fe200020e06a9 */
[----:B------:R-:W-:Y:S01]  /*5cd0*/  LEA R10, P5, R14, R10, 0x1 ;  /* 0x0000000a0e0a7211 */ /* 0x000fe200078a08ff */
[----:B------:R-:W-:Y:S02]  /*5ce0*/  IMAD.IADD R13, R13, 0x1, R15 ;  /* 0x000000010d0d7824 */ /* 0x000fe400078e020f */
[----:B------:R-:W-:-:S03]  /*5cf0*/  F2FP.F16.F32.PACK_AB R3, RZ, R3 ;  /* 0x00000003ff03723e */ /* 0x000fc600000000ff */
[----:B------:R-:W-:Y:S02]  /*5d00*/  LEA.HI.X R11, R14, R11, R13, 0x1, P5 ;  /* 0x0000000b0e0b7211 */ /* 0x000fe400028f0c0d */
[----:B------:R2:W-:Y:S01]  /*5d10*/  @P3 STG.E.U16 desc[UR36][R6.64], R3 ;  /* 0x0000000306003986 */ /* 0x0005e2000c101524 */
[----:B------:R-:W-:Y:S05]  /*5d20*/  @!P2 BRA `(.L_x_163) ;  /* 0x000000000004a947 */ /* 0x000fea0003800000 */
[----:B------:R0:W5:Y:S02]  /*5d30*/  LDG.E.LTC128B.U16 R154, desc[UR36][R10.64+0x2] ;  /* 0x000002240a9a7981 */ /* 0x000164000c1e1520 */
.L_x_163:
[----:B------:R-:W-:Y:S05]  /*5d40*/  BSYNC B1 ;  /* 0x0000000000017941 */ /* 0x000fea0003800000 */
.L_x_162:
[----:B--2--5:R-:W-:Y:S01]  /*5d50*/  HADD2.F32 R3, -RZ, R154.H0_H0 ;  /* 0x2000009aff037230 */ /* 0x024fe20000004100 */
[----:B------:R-:W-:Y:S01]  /*5d60*/  ISETP.GT.AND P3, PT, R0, 0x8, P0 ;  /* 0x000000080000780c */ /* 0x000fe20000764270 */
[----:B------:R-:W-:Y:S03]  /*5d70*/  BSSY B1, `(.L_x_164) ;  /* 0x0000007000017945 */ /* 0x000fe60003800000 */
[----:B------:R-:W-:-:S04]  /*5d80*/  FMUL R12, R3, R156 ;  /* 0x0000009c030c7220 */ /* 0x000fc80000400000 */
[----:B------:R-:W-:-:S05]  /*5d90*/  FFMA R12, R27, R155, R12 ;  /* 0x0000009b1b0c7223 */ /* 0x000fca000000000c */
[----:B------:R-:W-:-:S05]  /*5da0*/  F2FP.F16.F32.PACK_AB R12, RZ, R12 ;  /* 0x0000000cff0c723e */ /* 0x000fca00000000ff */
[----:B------:R2:W-:Y:S01]  /*5db0*/  @P2 STG.E.U16 desc[UR36][R6.64+0x2], R12 ;  /* 0x0000020c06002986 */ /* 0x0005e2000c101524 */
[----:B------:R-:W-:Y:S05]  /*5dc0*/  @!P3 BRA `(.L_x_165) ;  /* 0x000000000004b947 */ /* 0x000fea0003800000 */
[----:B------:R0:W5:Y:S02]  /*5dd0*/  LDG.E.LTC128B.U16 R154, desc[UR36][R4.64+0x10] ;  /* 0x00001024049a7981 */ /* 0x000164000c1e1520 */
.L_x_165:
[----:B------:R-:W-:Y:S05]  /*5de0*/  BSYNC B1 ;  /* 0x0000000000017941 */ /* 0x000fea0003800000 */
.L_x_164:
[----:B-----5:R-:W-:Y:S01]  /*5df0*/  HADD2.F32 R3, -RZ, R154.H0_H0 ;  /* 0x2000009aff037230 */ /* 0x020fe20000004100 */
[----:B------:R-:W-:Y:S01]  /*5e00*/  ISETP.GT.AND P2, PT, R0, 0x9, P0 ;  /* 0x000000090000780c */ /* 0x000fe20000744270 */
[----:B--2---:R-:W-:Y:S01]  /*5e10*/  IMAD.MOV.U32 R6, RZ, RZ, R8 ;  /* 0x000000ffff067224 */ /* 0x004fe200078e0008 */
[----:B------:R-:W-:Y:S01]  /*5e20*/  BSSY B1, `(.L_x_166) ;  /* 0x0000008000017945 */ /* 0x000fe20003800000 */
[----:B------:R-:W-:Y:S02]  /*5e30*/  IMAD.MOV.U32 R7, RZ, RZ, R9 ;  /* 0x000000ffff077224 */ /* 0x000fe400078e0009 */
[----:B------:R-:W-:-:S04]  /*5e40*/  FMUL R3, R3, R156 ;  /* 0x0000009c03037220 */ /* 0x000fc80000400000 */
[----:B------:R-:W-:-:S05]  /*5e50*/  FFMA R3, R28, R155, R3 ;  /* 0x0000009b1c037223 */ /* 0x000fca0000000003 */
[----:B------:R-:W-:-:S05]  /*5e60*/  F2FP.F16.F32.PACK_AB R3, RZ, R3 ;  /* 0x00000003ff03723e */ /* 0x000fca00000000ff */
[----:B------:R2:W-:Y:S01]  /*5e70*/  @P3 STG.E.U16 desc[UR36][R6.64+0x10], R3 ;  /* 0x0000100306003986 */ /* 0x0005e2000c101524 */
[----:B------:R-:W-:Y:S05]  /*5e80*/  @!P2 BRA `(.L_x_167) ;  /* 0x000000000004a947 */ /* 0x000fea0003800000 */
[----:B------:R0:W5:Y:S02]  /*5e90*/  LDG.E.LTC128B.U16 R154, desc[UR36][R4.64+0x12] ;  /* 0x00001224049a7981 */ /* 0x000164000c1e1520 */
.L_x_167:
[----:B------:R-:W-:Y:S05]  /*5ea0*/  BSYNC B1 ;  /* 0x0000000000017941 */ /* 0x000fea0003800000 */
.L_x_166:
        /* <DEDUP_REMOVED lines=9> */
.L_x_169:
[----:B------:R-:W-:Y:S05]  /*5f40*/  BSYNC B1 ;  /* 0x0000000000017941 */ /* 0x000fea0003800000 */
.L_x_168:
[----:B-----5:R-:W-:Y:S01]  /*5f50*/  HADD2.F32 R3, -RZ, R154.H0_H0 ;  /* 0x2000009aff037230 */ /* 0x020fe20000004100 */
[----:B0-----:R-:W-:Y:S01]  /*5f60*/  IADD3 R8, P3, R167, R8, RZ ;  /* 0x00000008a7087210 */ /* 0x001fe20007f7e0ff */
[----:B------:R-:W-:Y:S01]  /*5f70*/  BSSY B1, `(.L_x_170) ;  /* 0x0000009000017945 */ /* 0x000fe20003800000 */
[----:B------:R-:W-:Y:S02]  /*5f80*/  ISETP.GT.AND P2, PT, R0, 0x9, P1 ;  /* 0x000000090000780c */ /* 0x000fe40000f44270 */
[----:B------:R-:W-:Y:S01]  /*5f90*/  FMUL R3, R3, R156 ;  /* 0x0000009c03037220 */ /* 0x000fe20000400000 */
[----:B------:R-:W-:-:S03]  /*5fa0*/  IMAD.X R9, R169, 0x1, R9, P3 ;  /* 0x00000001a9097824 */ /* 0x000fc600018e0609 */
[----:B------:R-:W-:-:S05]  /*5fb0*/  FFMA R3, R30, R155, R3 ;  /* 0x0000009b1e037223 */ /* 0x000fca0000000003 */
[----:B------:R-:W-:-:S05]  /*5fc0*/  F2FP.F16.F32.PACK_AB R3, RZ, R3 ;  /* 0x00000003ff03723e */ /* 0x000fca00000000ff */
[----:B------:R0:W-:Y:S01]  /*5fd0*/  @P4 STG.E.U16 desc[UR36][R8.64+0x10], R3 ;  /* 0x0000100308004986 */ /* 0x0001e2000c101524 */
[----:B------:R-:W-:Y:S05]  /*5fe0*/  @!P2 BRA `(.L_x_171) ;  /* 0x000000000004a947 */ /* 0x000fea0003800000 */
[----:B------:R0:W5:Y:S02]  /*5ff0*/  LDG.E.LTC128B.U16 R154, desc[UR36][R10.64+0x12] ;  /* 0x000012240a9a7981 */ /* 0x000164000c1e1520 */
.L_x_171:
[----:B------:R-:W-:Y:S05]  /*6000*/  BSYNC B1 ;  /* 0x0000000000017941 */ /* 0x000fea0003800000 */
.L_x_170:
[----:B0----5:R-:W-:Y:S01]  /*6010*/  HADD2.F32 R3, -RZ, R154.H0_H0 ;  /* 0x2000009aff037230 */ /* 0x021fe20000004100 */
[----:B------:R-:W-:Y:S01]  /*6020*/  ISETP.GT.AND P3, PT, R0, 0x10, P0 ;  /* 0x000000100000780c */ /* 0x000fe20000764270 */
[----:B------:R-:W-:Y:S03]  /*6030*/  BSSY B1, `(.L_x_172) ;  /* 0x0000009000017945 */ /* 0x000fe60003800000 */
[----:B------:R-:W-:-:S04]  /*6040*/  FMUL R8, R3, R156 ;  /* 0x0000009c03087220 */ /* 0x000fc80000400000 */
[----:B------:R-:W-:Y:S01]  /*6050*/  FFMA R31, R31, R155, R8 ;  /* 0x0000009b1f1f7223 */ /* 0x000fe20000000008 */
[----:B------:R-:W-:-:S04]  /*6060*/  IADD3 R8, P4, P5, R167, R160, R93 ;  /* 0x000000a0a7087210 */ /* 0x000fc80007d9e05d */
[----:B------:R-:W-:Y:S02]  /*6070*/  F2FP.F16.F32.PACK_AB R31, RZ, R31 ;  /* 0x0000001fff1f723e */ /* 0x000fe400000000ff */
[----:B------:R-:W-:-:S05]  /*6080*/  IADD3.X R9, R169, R161, R95, P4, P5 ;  /* 0x000000a1a9097210 */ /* 0x000fca00027ea45f */
[----:B------:R0:W-:Y:S01]  /*6090*/  @P2 STG.E.U16 desc[UR36][R8.64+0x12], R31 ;  /* 0x0000121f08002986 */ /* 0x0001e2000c101524 */
[----:B------:R-:W-:Y:S05]  /*60a0*/  @!P3 BRA `(.L_x_173) ;  /* 0x000000000004b947 */ /* 0x000fea0003800000 */
[----:B------:R0:W5:Y:S02]  /*60b0*/  LDG.E.LTC128B.U16 R154, desc[UR36][R4.64+0x20] ;  /* 0x00002024049a7981 */ /* 0x000164000c1e1520 */
.L_x_173:
[----:B------:R-:W-:Y:S05]  /*60c0*/  BSYNC B1 ;  /* 0x0000000000017941 */ /* 0x000fea0003800000 */
.L_x_172:
[----:B-----5:R-:W-:Y:S01]  /*60d0*/  HADD2.F32 R3, -RZ, R154.H0_H0 ;  /* 0x2000009aff037230 */ /* 0x020fe20000004100 */
        /* <DEDUP_REMOVED lines=8> */
.L_x_175:
[----:B------:R-:W-:Y:S05]  /*6160*/  BSYNC B1 ;  /* 0x0000000000017941 */ /* 0x000fea0003800000 */
.L_x_174:
[----:B0----5:R-:W-:Y:S01]  /*6170*/  HADD2.F32 R3, -RZ, R154.H0_H0 ;  /* 0x2000009aff037230 */ /* 0x021fe20000004100 */
[----:B------:R-:W-:Y:S01]  /*6180*/  ISETP.GT.AND P3, PT, R0, 0x10, P1 ;  /* 0x000000100000780c */ /* 0x000fe20000f64270 */
[----:B------:R-:W-:Y:S03]  /*6190*/  BSSY B1, `(.L_x_176) ;  /* 0x0000007000017945 */ /* 0x000fe60003800000 */
[----:B--2---:R-:W-:-:S04]  /*61a0*/  FMUL R12, R3, R156 ;  /* 0x0000009c030c7220 */ /* 0x004fc80000400000 */
[----:B------:R-:W-:-:S05]  /*61b0*/  FFMA R12, R33, R155, R12 ;  /* 0x0000009b210c7223 */ /* 0x000fca000000000c */
[----:B------:R-:W-:-:S05]  /*61c0*/  F2FP.F16.F32.PACK_AB R12, RZ, R12 ;  /* 0x0000000cff0c723e */ /* 0x000fca00000000ff */
[----:B------:R0:W-:Y:S01]  /*61d0*/  @P2 STG.E.U16 desc[UR36][R6.64+0x22], R12 ;  /* 0x0000220c06002986 */ /* 0x0001e2000c101524 */
[----:B------:R-:W-:Y:S05]  /*61e0*/  @!P3 BRA `(.L_x_177) ;  /* 0x000000000004b947 */ /* 0x000fea0003800000 */
[----:B------:R2:W5:Y:S02]  /*61f0*/  LDG.E.LTC128B.U16 R154, desc[UR36][R10.64+0x20] ;  /* 0x000020240a9a7981 */ /* 0x000564000c1e1520 */
.L_x_177:
[----:B------:R-:W-:Y:S05]  /*6200*/  BSYNC B1 ;  /* 0x0000000000017941 */ /* 0x000fea0003800000 */
.L_x_176:
        /* <DEDUP_REMOVED lines=9> */
.L_x_179:
[----:B------:R-:W-:Y:S05]  /*62a0*/  BSYNC B1 ;  /* 0x0000000000017941 */ /* 0x000fea0003800000 */
.L_x_178:
[----:B0----5:R-:W-:Y:S01]  /*62b0*/  HADD2.F32 R3, -RZ, R154.H0_H0 ;  /* 0x2000009aff037230 */ /* 0x021fe20000004100 */
        /* <DEDUP_REMOVED lines=8> */
.L_x_181:
[----:B------:R-:W-:Y:S05]  /*6340*/  BSYNC B1 ;  /* 0x0000000000017941 */ /* 0x000fea0003800000 */
.L_x_180:
        /* <DEDUP_REMOVED lines=9> */
.L_x_183:
[----:B------:R-:W-:Y:S05]  /*63e0*/  BSYNC B1 ;  /* 0x0000000000017941 */ /* 0x000fea0003800000 */
.L_x_182:
        /* <DEDUP_REMOVED lines=9> */
.L_x_185:
[----:B------:R-:W-:Y:S05]  /*6480*/  BSYNC B1 ;  /* 0x0000000000017941 */ /* 0x000fea0003800000 */
.L_x_184:
        /* <DEDUP_REMOVED lines=9> */
.L_x_187:
[----:B------:R-:W-:Y:S05]  /*6520*/  BSYNC B1 ;  /* 0x0000000000017941 */ /* 0x000fea0003800000 */
.L_x_186:
        /* <DEDUP_REMOVED lines=9> */
.L_x_189:
[----:B------:R-:W-:Y:S05]  /*65c0*/  BSYNC B1 ;  /* 0x0000000000017941 */ /* 0x000fea0003800000 */
.L_x_188:
        /* <DEDUP_REMOVED lines=9> */
.L_x_191:
[----:B------:R-:W-:Y:S05]  /*6660*/  BSYNC B1 ;  /* 0x0000000000017941 */ /* 0x000fea0003800000 */
.L_x_190:
        /* <DEDUP_REMOVED lines=9> */
.L_x_193:
[----:B------:R-:W-:Y:S05]  /*6700*/  BSYNC B1 ;  /* 0x0000000000017941 */ /* 0x000fea0003800000 */
.L_x_192:
        /* <DEDUP_REMOVED lines=9> */
.L_x_195:
[----:B------:R-:W-:Y:S05]  /*67a0*/  BSYNC B1 ;  /* 0x0000000000017941 */ /* 0x000fea0003800000 */
.L_x_194:
        /* <DEDUP_REMOVED lines=9> */
.L_x_197:
[----:B------:R-:W-:Y:S05]  /*6840*/  BSYNC B1 ;  /* 0x0000000000017941 */ /* 0x000fea0003800000 */
.L_x_196:
        /* <DEDUP_REMOVED lines=9> */
.L_x_199:
[----:B------:R-:W-:Y:S05]  /*68e0*/  BSYNC B1 ;  /* 0x0000000000017941 */ /* 0x000fea0003800000 */
.L_x_198:
        /* <DEDUP_REMOVED lines=9> */
.L_x_201:
[----:B------:R-:W-:Y:S05]  /*6980*/  BSYNC B1 ;  /* 0x0000000000017941 */ /* 0x000fea0003800000 */
.L_x_200:
        /* <DEDUP_REMOVED lines=9> */
.L_x_203:
[----:B------:R-:W-:Y:S05]  /*6a20*/  BSYNC B1 ;  /* 0x0000000000017941 */ /* 0x000fea0003800000 */
.L_x_202:
        /* <DEDUP_REMOVED lines=9> */
.L_x_205:
[----:B------:R-:W-:Y:S05]  /*6ac0*/  BSYNC B1 ;  /* 0x0000000000017941 */ /* 0x000fea0003800000 */
.L_x_204:
        /* <DEDUP_REMOVED lines=9> */
.L_x_207:
[----:B------:R-:W-:Y:S05]  /*6b60*/  BSYNC B1 ;  /* 0x0000000000017941 */ /* 0x000fea0003800000 */
.L_x_206:
        /* <DEDUP_REMOVED lines=9> */
.L_x_209:
[----:B------:R-:W-:Y:S05]  /*6c00*/  BSYNC B1 ;  /* 0x0000000000017941 */ /* 0x000fea0003800000 */
.L_x_208:
        /* <DEDUP_REMOVED lines=9> */
.L_x_211:
[----:B------:R-:W-:Y:S05]  /*6ca0*/  BSYNC B1 ;  /* 0x0000000000017941 */ /* 0x000fea0003800000 */
.L_x_210:
        /* <DEDUP_REMOVED lines=9> */
.L_x_213:
[----:B------:R-:W-:Y:S05]  /*6d40*/  BSYNC B1 ;  /* 0x0000000000017941 */ /* 0x000fea0003800000 */
.L_x_212:
        /* <DEDUP_REMOVED lines=9> */
.L_x_215:
[----:B------:R-:W-:Y:S05]  /*6de0*/  BSYNC B1 ;  /* 0x0000000000017941 */ /* 0x000fea0003800000 */
.L_x_214:
        /* <DEDUP_REMOVED lines=9> */
.L_x_217:
[----:B------:R-:W-:Y:S05]  /*6e80*/  BSYNC B1 ;  /* 0x0000000000017941 */ /* 0x000fea0003800000 */
.L_x_216:
        /* <DEDUP_REMOVED lines=9> */
.L_x_219:
[----:B------:R-:W-:Y:S05]  /*6f20*/  BSYNC B1 ;  /* 0x0000000000017941 */ /* 0x000fea0003800000 */
.L_x_218:
        /* <DEDUP_REMOVED lines=9> */
.L_x_221:
[----:B------:R-:W-:Y:S05]  /*6fc0*/  BSYNC B1 ;  /* 0x0000000000017941 */ /* 0x000fea0003800000 */
.L_x_220:
        /* <DEDUP_REMOVED lines=9> */
.L_x_223:
[----:B------:R-:W-:Y:S05]  /*7060*/  BSYNC B1 ;  /* 0x0000000000017941 */ /* 0x000fea0003800000 */
.L_x_222:
        /* <DEDUP_REMOVED lines=9> */
.L_x_225:
[----:B------:R-:W-:Y:S05]  /*7100*/  BSYNC B1 ;  /* 0x0000000000017941 */ /* 0x000fea0003800000 */
.L_x_224:
        /* <DEDUP_REMOVED lines=9> */
.L_x_227:
[----:B------:R-:W-:Y:S05]  /*71a0*/  BSYNC B1 ;  /* 0x0000000000017941 */ /* 0x000fea0003800000 */
.L_x_226:
        /* <DEDUP_REMOVED lines=9> */
.L_x_229:
[----:B------:R-:W-:Y:S05]  /*7240*/  BSYNC B1 ;  /* 0x0000000000017941 */ /* 0x000fea0003800000 */
.L_x_228:
        /* <DEDUP_REMOVED lines=9> */
.L_x_231:
[----:B------:R-:W-:Y:S05]  /*72e0*/  BSYNC B1 ;  /* 0x0000000000017941 */ /* 0x000fea0003800000 */
.L_x_230:
        /* <DEDUP_REMOVED lines=9> */
.L_x_233:
[----:B------:R-:W-:Y:S05]  /*7380*/  BSYNC B1 ;  /* 0x0000000000017941 */ /* 0x000fea0003800000 */
.L_x_232:
        /* <DEDUP_REMOVED lines=9> */
.L_x_235:
[----:B------:R-:W-:Y:S05]  /*7420*/  BSYNC B1 ;  /* 0x0000000000017941 */ /* 0x000fea0003800000 */
.L_x_234:
        /* <DEDUP_REMOVED lines=9> */
.L_x_237:
[----:B------:R-:W-:Y:S05]  /*74c0*/  BSYNC B1 ;  /* 0x0000000000017941 */ /* 0x000fea0003800000 */
.L_x_236:
        /* <DEDUP_REMOVED lines=9> */
.L_x_239:
[----:B------:R-:W-:Y:S05]  /*7560*/  BSYNC B1 ;  /* 0x0000000000017941 */ /* 0x000fea0003800000 */
.L_x_238:
        /* <DEDUP_REMOVED lines=9> */
.L_x_241:
[----:B------:R-:W-:Y:S05]  /*7600*/  BSYNC B1 ;  /* 0x0000000000017941 */ /* 0x000fea0003800000 */
.L_x_240:
        /* <DEDUP_REMOVED lines=9> */
.L_x_243:
[----:B------:R-:W-:Y:S05]  /*76a0*/  BSYNC B1 ;  /* 0x0000000000017941 */ /* 0x000fea0003800000 */
.L_x_242:
        /* <DEDUP_REMOVED lines=9> */
.L_x_245:
[----:B------:R-:W-:Y:S05]  /*7740*/  BSYNC B1 ;  /* 0x0000000000017941 */ /* 0x000fea0003800000 */
.L_x_244:
        /* <DEDUP_REMOVED lines=9> */
.L_x_247:
[----:B------:R-:W-:Y:S05]  /*77e0*/  BSYNC B1 ;  /* 0x0000000000017941 */ /* 0x000fea0003800000 */
.L_x_246:
        /* <DEDUP_REMOVED lines=9> */
.L_x_249:
[----:B------:R-:W-:Y:S05]  /*7880*/  BSYNC B1 ;  /* 0x0000000000017941 */ /* 0x000fea0003800000 */
.L_x_248:
        /* <DEDUP_REMOVED lines=9> */
.L_x_251:
[----:B------:R-:W-:Y:S05]  /*7920*/  BSYNC B1 ;  /* 0x0000000000017941 */ /* 0x000fea0003800000 */
.L_x_250:
        /* <DEDUP_REMOVED lines=9> */
.L_x_253:
[----:B------:R-:W-:Y:S05]  /*79c0*/  BSYNC B1 ;  /* 0x0000000000017941 */ /* 0x000fea0003800000 */
.L_x_252:
        /* <DEDUP_REMOVED lines=9> */
.L_x_255:
[----:B------:R-:W-:Y:S05]  /*7a60*/  BSYNC B1 ;  /* 0x0000000000017941 */ /* 0x000fea0003800000 */
.L_x_254:
        /* <DEDUP_REMOVED lines=9> */
.L_x_257:
[----:B------:R-:W-:Y:S05]  /*7b00*/  BSYNC B1 ;  /* 0x0000000000017941 */ /* 0x000fea0003800000 */
.L_x_256:
        /* <DEDUP_REMOVED lines=9> */
.L_x_259:
[----:B------:R-:W-:Y:S05]  /*7ba0*/  BSYNC B1 ;  /* 0x0000000000017941 */ /* 0x000fea0003800000 */
.L_x_258:
        /* <DEDUP_REMOVED lines=9> */
.L_x_261:
[----:B------:R-:W-:Y:S05]  /*7c40*/  BSYNC B1 ;  /* 0x0000000000017941 */ /* 0x000fea0003800000 */
.L_x_260:
        /* <DEDUP_REMOVED lines=9> */
.L_x_263:
[----:B------:R-:W-:Y:S05]  /*7ce0*/  BSYNC B1 ;  /* 0x0000000000017941 */ /* 0x000fea0003800000 */
.L_x_262:
        /* <DEDUP_REMOVED lines=9> */
.L_x_265:
[----:B------:R-:W-:Y:S05]  /*7d80*/  BSYNC B1 ;  /* 0x0000000000017941 */ /* 0x000fea0003800000 */
.L_x_264:
        /* <DEDUP_REMOVED lines=9> */
.L_x_267:
[----:B------:R-:W-:Y:S05]  /*7e20*/  BSYNC B1 ;  /* 0x0000000000017941 */ /* 0x000fea0003800000 */
.L_x_266:
        /* <DEDUP_REMOVED lines=9> */
.L_x_269:
[----:B------:R-:W-:Y:S05]  /*7ec0*/  BSYNC B1 ;  /* 0x0000000000017941 */ /* 0x000fea0003800000 */
.L_x_268:
        /* <DEDUP_REMOVED lines=9> */
.L_x_271:
[----:B------:R-:W-:Y:S05]  /*7f60*/  BSYNC B1 ;  /* 0x0000000000017941 */ /* 0x000fea0003800000 */
.L_x_270:
        /* <DEDUP_REMOVED lines=9> */
.L_x_273:
[----:B------:R-:W-:Y:S05]  /*8000*/  BSYNC B1 ;  /* 0x0000000000017941 */ /* 0x000fea0003800000 */
.L_x_272:
        /* <DEDUP_REMOVED lines=9> */
.L_x_275:
[----:B------:R-:W-:Y:S05]  /*80a0*/  BSYNC B1 ;  /* 0x0000000000017941 */ /* 0x000fea0003800000 */
.L_x_274:
        /* <DEDUP_REMOVED lines=9> */
.L_x_277:
[----:B------:R-:W-:Y:S05]  /*8140*/  BSYNC B1 ;  /* 0x0000000000017941 */ /* 0x000fea0003800000 */
.L_x_276:
        /* <DEDUP_REMOVED lines=9> */
.L_x_279:
[----:B------:R-:W-:Y:S05]  /*81e0*/  BSYNC B1 ;  /* 0x0000000000017941 */ /* 0x000fea0003800000 */
.L_x_278:
[----:B0----5:R-:W-:Y:S01]  /*81f0*/  HADD2.F32 R3, -RZ, R154.H0_H0 ;  /* 0x2000009aff037230 */ /* 0x021fe20000004100 */
[----:B------:R-:W-:Y:S01]  /*8200*/  ISETP.GT.AND P2, PT, R0, 0x78, P1 ;  /* 0x000000780000780c */ /* 0x000fe20000f44270 */
[----:B------:R-:W-:Y:S03]  /*8210*/  BSSY B1, `(.L_x_280) ;  /* 0x0000007000017945 */ /* 0x000fe60003800000 */
[----:B-1----:R-:W-:-:S04]  /*8220*/  FMUL R4, R3, R156 ;  /* 0x0000009c03047220 */ /* 0x002fc80000400000 */
[----:B------:R-:W-:-:S05]  /*8230*/  FFMA R4, R85, R155, R4 ;  /* 0x0000009b55047223 */ /* 0x000fca0000000004 */
[----:B------:R-:W-:-:S05]  /*8240*/  F2FP.F16.F32.PACK_AB R4, RZ, R4 ;  /* 0x00000004ff04723e */ /* 0x000fca00000000ff */
[----:B------:R0:W-:Y:S01]  /*8250*/  @P0 STG.E.U16 desc[UR36][R6.64+0xf2], R4 ;  /* 0x0000f20406000986 */ /* 0x0001e2000c101524 */
[----:B------:R-:W-:Y:S05]  /*8260*/  @!P2 BRA `(.L_x_281) ;  /* 0x000000000004a947 */ /* 0x000fea0003800000 */
[----:B------:R1:W5:Y:S02]  /*8270*/  LDG.E.LTC128B.U16 R154, desc[UR36][R10.64+0xf0] ;  /* 0x0000f0240a9a7981 */ /* 0x000364000c1e1520 */
.L_x_281:
[----:B------:R-:W-:Y:S05]  /*8280*/  BSYNC B1 ;  /* 0x0000000000017941 */ /* 0x000fea0003800000 */
.L_x_280:
[----:B-----5:R-:W-:Y:S01]  /*8290*/  HADD2.F32 R3, -RZ, R154.H0_H0 ;  /* 0x2000009aff037230 */ /* 0x020fe20000004100 */
[----:B0-----:R-:W-:Y:S01]  /*82a0*/  @P2 MOV R4, R8 ;  /* 0x0000000800042202 */ /* 0x001fe20000000f00 */
[----:B------:R-:W-:Y:S01]  /*82b0*/  @P2 IMAD.MOV.U32 R5, RZ, RZ, R9 ;  /* 0x000000ffff052224 */ /* 0x000fe200078e0009 */
[----:B------:R-:W-:Y:S01]  /*82c0*/  ISETP.GT.AND P1, PT, R0, 0x79, P1 ;  /* 0x000000790000780c */ /* 0x000fe20000f24270 */
[----:B------:R-:W-:Y:S01]  /*82d0*/  BSSY B1, `(.L_x_282) ;  /* 0x0000007000017945 */ /* 0x000fe20003800000 */
[----:B------:R-:W-:-:S04]  /*82e0*/  FMUL R3, R3, R156 ;  /* 0x0000009c03037220 */ /* 0x000fc80000400000 */
[----:B------:R-:W-:-:S05]  /*82f0*/  FFMA R3, R86, R155, R3 ;  /* 0x0000009b56037223 */ /* 0x000fca0000000003 */
[----:B------:R-:W-:-:S05]  /*8300*/  F2FP.F16.F32.PACK_AB R3, RZ, R3 ;  /* 0x00000003ff03723e */ /* 0x000fca00000000ff */
[----:B------:R0:W-:Y:S01]  /*8310*/  @P2 STG.E.U16 desc[UR36][R4.64+0xf0], R3 ;  /* 0x0000f00304002986 */ /* 0x0001e2000c101524 */
[----:B------:R-:W-:Y:S05]  /*8320*/  @!P1 BRA `(.L_x_283) ;  /* 0x0000000000049947 */ /* 0x000fea0003800000 */
[----:B------:R0:W5:Y:S02]  /*8330*/  LDG.E.LTC128B.U16 R154, desc[UR36][R10.64+0xf2] ;  /* 0x0000f2240a9a7981 */ /* 0x000164000c1e1520 */
.L_x_283:
[----:B------:R-:W-:Y:S05]  /*8340*/  BSYNC B1 ;  /* 0x0000000000017941 */ /* 0x000fea0003800000 */
.L_x_282:
[----:B------:R-:W-:Y:S05]  /*8350*/  @!P1 BRA `(.L_x_284) ;  /* 0x00000024004c9947 */ /* 0x000fea0003800000 */
[----:B0----5:R-:W-:-:S05]  /*8360*/  HADD2.F32 R3, -RZ, R154.H0_H0 ;  /* 0x2000009aff037230 */ /* 0x021fca0000004100 */
[----:B------:R-:W-:-:S04]  /*8370*/  FMUL R0, R3, R156 ;  /* 0x0000009c03007220 */ /* 0x000fc80000400000 */
[----:B------:R-:W-:-:S05]  /*8380*/  FFMA R0, R87, R155, R0 ;  /* 0x0000009b57007223 */ /* 0x000fca0000000000 */
[----:B------:R-:W-:-:S05]  /*8390*/  F2FP.F16.F32.PACK_AB R0, RZ, R0 ;  /* 0x00000000ff00723e */ /* 0x000fca00000000ff */
[----:B------:R0:W-:Y:S01]  /*83a0*/  STG.E.U16 desc[UR36][R8.64+0xf2], R0 ;  /* 0x0000f20008007986 */ /* 0x0001e2000c101524 */
[----:B------:R-:W-:Y:S05]  /*83b0*/  BRA `(.L_x_284) ;  /* 0x0000002400347947 */ /* 0x000fea0003800000 */
.L_x_33:
[----:B------:R-:W-:Y:S01]  /*83c0*/  ULDC.64 UR4, c[0x0][0x5c0] ;  /* 0x0001700000047ab9 */ /* 0x000fe20000000a00 */
[-C--:B------:R-:W-:Y:S01]  /*83d0*/  FMUL R88, R88, R155.reuse ;  /* 0x0000009b58587220 */ /* 0x080fe20000400000 */
[----:B------:R-:W-:Y:S01]  /*83e0*/  LEA R6, P0, R168, UR4, 0x1 ;  /* 0x00000004a8067c11 */ /* 0x000fe2000f8008ff */
[----:B------:R-:W-:Y:S01]  /*83f0*/  IMAD.SHL.U32 R11, R4, 0x10, RZ ;  /* 0x00000010040b7824 */ /* 0x000fe200078e00ff */
[----:B------:R-:W-:Y:S01]  /*8400*/  ISETP.GT.AND P2, PT, R0, 0x1, P3 ;  /* 0x000000010000780c */ /* 0x000fe20001f44270 */
[-C--:B------:R-:W-:Y:S01]  /*8410*/  FMUL R89, R89, R155.reuse ;  /* 0x0000009b59597220 */ /* 0x080fe20000400000 */
[----:B------:R-:W-:Y:S01]  /*8420*/  LEA.HI.X R7, R168, UR5, R167, 0x1, P0 ;  /* 0x00000005a8077c11 */ /* 0x000fe200080f0ca7 */
[-C--:B------:R-:W-:Y:S01]  /*8430*/  FMUL R90, R90, R155.reuse ;  /* 0x0000009b5a5a7220 */ /* 0x080fe20000400000 */
[----:B------:R-:W-:Y:S01]  /*8440*/  ISETP.GT.AND P0, PT, R3, 0x8, PT ;  /* 0x000000080300780c */ /* 0x000fe20003f04270 */
[-C--:B------:R-:W-:Y:S01]  /*8450*/  FMUL R91, R91, R155.reuse ;  /* 0x0000009b5b5b7220 */ /* 0x080fe20000400000 */
[----:B------:R-:W-:Y:S01]  /*8460*/  F2FP.F16.F32.PACK_AB R88, RZ, R88 ;  /* 0x00000058ff58723e */ /* 0x000fe200000000ff */
[-C--:B------:R-:W-:Y:S01]  /*8470*/  FMUL R92, R92, R155.reuse ;  /* 0x0000009b5c5c7220 */ /* 0x080fe20000400000 */
[----:B------:R-:W-:Y:S01]  /*8480*/  ISETP.GT.AND P4, PT, R0, RZ, P0 ;  /* 0x000000ff0000720c */ /* 0x000fe20000784270 */
[-C--:B------:R-:W-:Y:S01]  /*8490*/  FMUL R93, R93, R155.reuse ;  /* 0x0000009b5d5d7220 */ /* 0x080fe20000400000 */
[----:B------:R-:W-:Y:S01]  /*84a0*/  SHF.L.U64.HI R9, R4, 0x4, R5 ;  /* 0x0000000404097819 */ /* 0x000fe20000010205 */
[----:B------:R-:W-:Y:S01]  /*84b0*/  @P1 STG.E.U16 desc[UR36][R6.64], R88 ;  /* 0x0000005806001986 */ /* 0x000fe2000c101524 */
[----:B------:R-:W-:Y:S01]  /*84c0*/  IADD3 R12, P5, R11, R6, RZ ;  /* 0x000000060b0c7210 */ /* 0x000fe20007fbe0ff */
[-C--:B------:R-:W-:Y:S01]  /*84d0*/  FMUL R94, R94, R155.reuse ;  /* 0x0000009b5e5e7220 */ /* 0x080fe20000400000 */
[----:B------:R-:W-:Y:S01]  /*84e0*/  ISETP.GT.AND P1, PT, R0, 0x1, P0 ;  /* 0x000000010000780c */ /* 0x000fe20000724270 */
[----:B------:R-:W-:Y:S01]  /*84f0*/  FMUL R95, R95, R155 ;  /* 0x0000009b5f5f7220 */ /* 0x000fe20000400000 */
[----:B------:R-:W-:Y:S01]  /*8500*/  F2FP.F16.F32.PACK_AB R89, RZ, R89 ;  /* 0x00000059ff59723e */ /* 0x000fe200000000ff */
[----:B------:R-:W-:Y:S01]  /*8510*/  IMAD.X R13, R9, 0x1, R7, P5 ;  /* 0x00000001090d7824 */ /* 0x000fe200028e0607 */
[----:B------:R-:W-:Y:S01]  /*8520*/  F2FP.F16.F32.PACK_AB R90, RZ, R90 ;  /* 0x0000005aff5a723e */ /* 0x000fe200000000ff */
[----:B------:R-:W-:Y:S01]  /*8530*/  FMUL R96, R96, R155 ;  /* 0x0000009b60607220 */ /* 0x000fe20000400000 */
[----:B------:R-:W-:Y:S01]  /*8540*/  F2FP.F16.F32.PACK_AB R91, RZ, R91 ;  /* 0x0000005bff5b723e */ /* 0x000fe200000000ff */
[----:B------:R-:W-:Y:S01]  /*8550*/  @P2 STG.E.U16 desc[UR36][R6.64+0x2], R89 ;  /* 0x0000025906002986 */ /* 0x000fe2000c101524 */
[C---:B------:R-:W-:Y:S01]  /*8560*/  ISETP.GT.AND P5, PT, R0.reuse, 0x9, P3 ;  /* 0x000000090000780c */ /* 0x040fe20001fa4270 */
[-C--:B------:R-:W-:Y:S01]  /*8570*/  FMUL R97, R97, R155.reuse ;  /* 0x0000009b61617220 */ /* 0x080fe20000400000 */
[C---:B------:R-:W-:Y:S01]  /*8580*/  ISETP.GT.AND P2, PT, R0.reuse, 0x8, P0 ;  /* 0x000000080000780c */ /* 0x040fe20000744270 */
[----:B------:R-:W-:Y:S01]  /*8590*/  @P4 STG.E.U16 desc[UR36][R12.64], R90 ;  /* 0x0000005a0c004986 */ /* 0x000fe2000c101524 */
[----:B------:R-:W-:Y:S01]  /*85a0*/  ISETP.GT.AND P4, PT, R0, 0x8, P3 ;  /* 0x000000080000780c */ /* 0x000fe20001f84270 */
[-C--:B------:R-:W-:Y:S01]  /*85b0*/  FMUL R98, R98, R155.reuse ;  /* 0x0000009b62627220 */ /* 0x080fe20000400000 */
[----:B------:R-:W-:Y:S01]  /*85c0*/  F2FP.F16.F32.PACK_AB R92, RZ, R92 ;  /* 0x0000005cff5c723e */ /* 0x000fe200000000ff */
[----:B------:R-:W-:Y:S01]  /*85d0*/  @P1 STG.E.U16 desc[UR36][R12.64+0x2], R91 ;  /* 0x0000025b0c001986 */ /* 0x000fe2000c101524 */
[----:B------:R-:W-:Y:S01]  /*85e0*/  ISETP.GT.AND P1, PT, R0, 0x9, P0 ;  /* 0x000000090000780c */ /* 0x000fe20000724270 */
[----:B------:R-:W-:Y:S01]  /*85f0*/  FMUL R99, R99, R155 ;  /* 0x0000009b63637220 */ /* 0x000fe20000400000 */
[----:B------:R-:W-:Y:S01]  /*8600*/  F2FP.F16.F32.PACK_AB R93, RZ, R93 ;  /* 0x0000005dff5d723e */ /* 0x000fe200000000ff */
[-C--:B------:R-:W-:Y:S01]  /*8610*/  FMUL R100, R100, R155.reuse ;  /* 0x0000009b64647220 */ /* 0x080fe20000400000 */
[----:B------:R-:W-:Y:S01]  /*8620*/  F2FP.F16.F32.PACK_AB R94, RZ, R94 ;  /* 0x0000005eff5e723e */ /* 0x000fe200000000ff */
[----:B------:R-:W-:Y:S01]  /*8630*/  FMUL R101, R101, R155 ;  /* 0x0000009b65657220 */ /* 0x000fe20000400000 */
[----:B------:R-:W-:Y:S01]  /*8640*/  F2FP.F16.F32.PACK_AB R95, RZ, R95 ;  /* 0x0000005fff5f723e */ /* 0x000fe200000000ff */
[-C--:B------:R-:W-:Y:S01]  /*8650*/  FMUL R102, R102, R155.reuse ;  /* 0x0000009b66667220 */ /* 0x080fe20000400000 */
[----:B------:R-:W-:Y:S01]  /*8660*/  F2FP.F16.F32.PACK_AB R96, RZ, R96 ;  /* 0x00000060ff60723e */ /* 0x000fe200000000ff */
[----:B------:R-:W-:Y:S01]  /*8670*/  @P4 STG.E.U16 desc[UR36][R6.64+0x10], R92 ;  /* 0x0000105c06004986 */ /* 0x000fe2000c101524 */
[C---:B------:R-:W-:Y:S01]  /*8680*/  ISETP.GT.AND P4, PT, R0.reuse, 0x10, P3 ;  /* 0x000000100000780c */ /* 0x040fe20001f84270 */
[----:B------:R-:W-:Y:S01]  /*8690*/  FMUL R103, R103, R155 ;  /* 0x0000009b67677220 */ /* 0x000fe20000400000 */
[----:B------:R-:W-:Y:S01]  /*86a0*/  F2FP.F16.F32.PACK_AB R97, RZ, R97 ;  /* 0x00000061ff61723e */ /* 0x000fe200000000ff */
[----:B------:R-:W-:Y:S01]  /*86b0*/  @P5 STG.E.U16 desc[UR36][R6.64+0x12], R93 ;  /* 0x0000125d06005986 */ /* 0x000fe2000c101524 */
[----:B------:R-:W-:Y:S01]  /*86c0*/  ISETP.GT.AND P5, PT, R0, 0x11, P0 ;  /* 0x000000110000780c */ /* 0x000fe200007a4270 */
        /* <DEDUP_REMOVED lines=74> */
[----:B------:R-:W-:Y:S01]  /*8b70*/  FMUL R125, R125, R155 ;  /* 0x0000009b7d7d7220 */ /* 0x000fe20000400000 */
[----:B------:R-:W-:Y:S01]  /*8b80*/  F2FP.F16.F32.PACK_AB R119, RZ, R119 ;  /* 0x00000077ff77723e */ /* 0x000fe200000000ff */
[-C--:B------:R-:W-:Y:S01]  /*8b90*/  FMUL R126, R126, R155.reuse ;  /* 0x0000009b7e7e7220 */ /* 0x080fe20000400000 */
[----:B------:R-:W-:Y:S01]  /*8ba0*/  F2FP.F16.F32.PACK_AB R120, RZ, R120 ;  /* 0x00000078ff78723e */ /* 0x000fe200000000ff */
        /* <DEDUP_REMOVED lines=66> */
[----:B------:R-:W-:Y:S01]  /*8fd0*/  IMAD.SHL.U32 R23, R4, 0x100, RZ ;  /* 0x0000010004177824 */ /* 0x000fe200078e00ff */
[----:B------:R-:W-:Y:S01]  /*8fe0*/  F2FP.F16.F32.PACK_AB R140, RZ, R140 ;  /* 0x0000008cff8c723e */ /* 0x000fe200000000ff */
[----:B------:R-:W-:Y:S01]  /*8ff0*/  @P1 STG.E.U16 desc[UR36][R6.64+0x90], R124 ;  /* 0x0000907c06001986 */ /* 0x000fe2000c101524 */
[----:B------:R-:W-:Y:S01]  /*9000*/  ISETP.GT.AND P1, PT, R0, 0x50, P3 ;  /* 0x000000500000780c */ /* 0x000fe20001f24270 */
[----:B------:R-:W-:Y:S01]  /*9010*/  FMUL R146, R146, R155 ;  /* 0x0000009b92927220 */ /* 0x000fe20000400000 */
[----:B------:R-:W-:Y:S01]  /*9020*/  F2FP.F16.F32.PACK_AB R141, RZ, R141 ;  /* 0x0000008dff8d723e */ /* 0x000fe200000000ff */
[----:B------:R-:W-:Y:S01]  /*9030*/  @P2 STG.E.U16 desc[UR36][R6.64+0x92], R125 ;  /* 0x0000927d06002986 */ /* 0x000fe2000c101524 */
[C---:B------:R-:W-:Y:S01]  /*9040*/  ISETP.GT.AND P2, PT, R0.reuse, 0x51, P3 ;  /* 0x000000510000780c */ /* 0x040fe20001f44270 */
[-C--:B------:R-:W-:Y:S01]  /*9050*/  FMUL R147, R147, R155.reuse ;  /* 0x0000009b93937220 */ /* 0x080fe20000400000 */
        /* <DEDUP_REMOVED lines=11> */
[-C--:B------:R-:W-:Y:S01]  /*9110*/  FMUL R150, R150, R155.reuse ;  /* 0x0000009b96967220 */ /* 0x080fe20000400000 */
[----:B------:R-:W-:Y:S01]  /*9120*/  SHF.L.U64.HI R21, R4, 0x8, R5 ;  /* 0x0000000804157819 */ /* 0x000fe20000010205 */
[----:B------:R-:W-:Y:S01]  /*9130*/  @P2 STG.E.U16 desc[UR36][R6.64+0xa2], R129 ;  /* 0x0000a28106002986 */ /* 0x000fe2000c101524 */
[C---:B------:R-:W-:Y:S01]  /*9140*/  ISETP.GT.AND P2, PT, R0.reuse, 0x59, P3 ;  /* 0x000000590000780c */ /* 0x040fe20001f44270 */
        /* <DEDUP_REMOVED lines=58> */
[----:B------:R-:W-:Y:S01]  /*94f0*/  @P2 STG.E.U16 desc[UR36][R12.64+0xd0], R142 ;  /* 0x0000d08e0c002986 */ /* 0x000fe2000c101524 */
[----:B------:R-:W-:Y:S01]  /*9500*/  F2FP.F16.F32.PACK_AB R34, RZ, R34 ;  /* 0x00000022ff22723e */ /* 0x000fe200000000ff */
[----:B------:R-:W-:Y:S01]  /*9510*/  FMUL R40, R40, R155 ;  /* 0x0000009b28287220 */ /* 0x000fe20000400000 */
[----:B------:R-:W-:Y:S01]  /*9520*/  F2FP.F16.F32.PACK_AB R35, RZ, R35 ;  /* 0x00000023ff23723e */ /* 0x000fe200000000ff */
        /* <DEDUP_REMOVED lines=8> */
[----:B------:R-:W-:Y:S01]  /*95b0*/  @P1 IMAD.MOV.U32 R4, RZ, RZ, R6 ;  /* 0x000000ffff041224 */ /* 0x000fe200078e0006 */
[----:B------:R-:W-:Y:S01]  /*95c0*/  F2FP.F16.F32.PACK_AB R38, RZ, R38 ;  /* 0x00000026ff26723e */ /* 0x000fe200000000ff */
[----:B------:R-:W-:Y:S01]  /*95d0*/  @P1 IMAD.MOV.U32 R5, RZ, RZ, R7 ;  /* 0x000000ffff051224 */ /* 0x000fe200078e0007 */
[----:B------:R-:W-:Y:S01]  /*95e0*/  F2FP.F16.F32.PACK_AB R39, RZ, R39 ;  /* 0x00000027ff27723e */ /* 0x000fe200000000ff */
[-C--:B------:R-:W-:Y:S01]  /*95f0*/  FMUL R43, R43, R155.reuse ;  /* 0x0000009b2b2b7220 */ /* 0x080fe20000400000 */
[----:B------:R-:W-:Y:S01]  /*9600*/  F2FP.F16.F32.PACK_AB R40, RZ, R40 ;  /* 0x00000028ff28723e */ /* 0x000fe200000000ff */
[-C--:B------:R-:W-:Y:S01]  /*9610*/  FMUL R44, R44, R155.reuse ;  /* 0x0000009b2c2c7220 */ /* 0x080fe20000400000 */
[----:B------:R0:W-:Y:S01]  /*9620*/  @P1 STG.E.U16 desc[UR36][R4.64+0xe2], R145 ;  /* 0x0000e29104001986 */ /* 0x0001e2000c101524 */
[----:B------:R-:W-:Y:S01]  /*9630*/  IADD3 R14, P1, P2, R11, R6, R23 ;  /* 0x000000060b0e7210 */ /* 0x000fe20007a3e017 */
[----:B------:R-:W-:Y:S01]  /*9640*/  FMUL R45, R45, R155 ;  /* 0x0000009b2d2d7220 */ /* 0x000fe20000400000 */
[----:B------:R-:W-:Y:S01]  /*9650*/  F2FP.F16.F32.PACK_AB R41, RZ, R41 ;  /* 0x00000029ff29723e */ /* 0x000fe200000000ff */
[----:B------:R-:W-:Y:S01]  /*9660*/  FMUL R46, R46, R155 ;  /* 0x0000009b2e2e7220 */ /* 0x000fe20000400000 */
[----:B------:R-:W-:Y:S01]  /*9670*/  IADD3.X R15, R9, R7, R21, P1, P2 ;  /* 0x00000007090f7210 */ /* 0x000fe20000fe4415 */
[-C--:B------:R-:W-:Y:S01]  /*9680*/  FMUL R47, R47, R155.reuse ;  /* 0x0000009b2f2f7220 */ /* 0x080fe20000400000 */
[C---:B------:R-:W-:Y:S01]  /*9690*/  ISETP.GT.AND P1, PT, R3.reuse, 0x80, PT ;  /* 0x000000800300780c */ /* 0x040fe20003f24270 */
[-C--:B------:R-:W-:Y:S01]  /*96a0*/  FMUL R48, R48, R155.reuse ;  /* 0x0000009b30307220 */ /* 0x080fe20000400000 */
[----:B------:R-:W-:Y:S01]  /*96b0*/  ISETP.GT.AND P2, PT, R3, 0x88, PT ;  /* 0x000000880300780c */ /* 0x000fe20003f44270 */
[----:B------:R-:W-:Y:S01]  /*96c0*/  FMUL R49, R49, R155 ;  /* 0x0000009b31317220 */ /* 0x000fe20000400000 */
[----:B------:R-:W-:Y:S01]  /*96d0*/  F2FP.F16.F32.PACK_AB R42, RZ, R42 ;  /* 0x0000002aff2a723e */ /* 0x000fe200000000ff */
[----:B0-----:R-:W-:Y:S01]  /*96e0*/  @P5 IMAD.MOV.U32 R4, RZ, RZ, R12 ;  /* 0x000000ffff045224 */ /* 0x001fe200078e000c */
[----:B------:R-:W-:Y:S01]  /*96f0*/  F2FP.F16.F32.PACK_AB R43, RZ, R43 ;  /* 0x0000002bff2b723e */ /* 0x000fe200000000ff */
[----:B------:R-:W-:Y:S01]  /*9700*/  @P5 IMAD.MOV.U32 R5, RZ, RZ, R13 ;  /* 0x000000ffff055224 */ /* 0x000fe200078e000d */
[----:B------:R-:W-:Y:S01]  /*9710*/  F2FP.F16.F32.PACK_AB R44, RZ, R44 ;  /* 0x0000002cff2c723e */ /* 0x000fe200000000ff */
[----:B------:R-:W-:Y:S01]  /*9720*/  FMUL R50, R50, R155 ;  /* 0x0000009b32327220 */ /* 0x000fe20000400000 */
[----:B------:R-:W-:Y:S01]  /*9730*/  F2FP.F16.F32.PACK_AB R45, RZ, R45 ;  /* 0x0000002dff2d723e */ /* 0x000fe200000000ff */
[-C--:B------:R-:W-:Y:S01]  /*9740*/  FMUL R51, R51, R155.reuse ;  /* 0x0000009b33337220 */ /* 0x080fe20000400000 */
[----:B------:R0:W-:Y:S01]  /*9750*/  @P5 STG.E.U16 desc[UR36][R4.64+0xe0], R146 ;  /* 0x0000e09204005986 */ /* 0x0001e2000c101524 */
[----:B------:R-:W-:Y:S01]  /*9760*/  ISETP.GT.AND P5, PT, R0, 0x78, P3 ;  /* 0x000000780000780c */ /* 0x000fe20001fa4270 */
[-C--:B------:R-:W-:Y:S01]  /*9770*/  FMUL R52, R52, R155.reuse ;  /* 0x0000009b34347220 */ /* 0x080fe20000400000 */
[C---:B------:R-:W-:Y:S01]  /*9780*/  ISETP.GT.AND P3, PT, R0.reuse, 0x79, P3 ;  /* 0x000000790000780c */ /* 0x040fe20001f64270 */
[----:B------:R-:W-:Y:S01]  /*9790*/  @P4 STG.E.U16 desc[UR36][R12.64+0xe2], R147 ;  /* 0x0000e2930c004986 */ /* 0x000fe2000c101524 */
[C---:B------:R-:W-:Y:S01]  /*97a0*/  ISETP.GT.AND P4, PT, R0.reuse, 0x78, P0 ;  /* 0x000000780000780c */ /* 0x040fe20000784270 */
[-C--:B------:R-:W-:Y:S01]  /*97b0*/  FMUL R53, R53, R155.reuse ;  /* 0x0000009b35357220 */ /* 0x080fe20000400000 */
[----:B------:R-:W-:Y:S01]  /*97c0*/  ISETP.GT.AND P0, PT, R0, 0x79, P0 ;  /* 0x000000790000780c */ /* 0x000fe20000704270 */
[-C--:B------:R-:W-:Y:S01]  /*97d0*/  FMUL R54, R54, R155.reuse ;  /* 0x0000009b36367220 */ /* 0x080fe20000400000 */
[----:B------:R-:W-:Y:S01]  /*97e0*/  F2FP.F16.F32.PACK_AB R46, RZ, R46 ;  /* 0x0000002eff2e723e */ /* 0x000fe200000000ff */
[----:B------:R-:W-:Y:S01]  /*97f0*/  FMUL R55, R55, R155 ;  /* 0x0000009b37377220 */ /* 0x000fe20000400000 */
[----:B------:R-:W-:Y:S01]  /*9800*/  F2FP.F16.F32.PACK_AB R47, RZ, R47 ;  /* 0x0000002fff2f723e */ /* 0x000fe200000000ff */
[-C--:B------:R-:W-:Y:S01]  /*9810*/  FMUL R56, R56, R155.reuse ;  /* 0x0000009b38387220 */ /* 0x080fe20000400000 */
[----:B------:R-:W-:Y:S01]  /*9820*/  F2FP.F16.F32.PACK_AB R48, RZ, R48 ;  /* 0x00000030ff30723e */ /* 0x000fe200000000ff */
[----:B------:R-:W-:Y:S01]  /*9830*/  @P5 STG.E.U16 desc[UR36][R6.64+0xf0], R148 ;  /* 0x0000f09406005986 */ /* 0x000fe2000c101524 */
[----:B0-----:R-:W-:Y:S01]  /*9840*/  IADD3 R4, P5, R23, R6, RZ ;  /* 0x0000000617047210 */ /* 0x001fe20007fbe0ff */
[----:B------:R-:W-:Y:S01]  /*9850*/  FMUL R57, R57, R155 ;  /* 0x0000009b39397220 */ /* 0x000fe20000400000 */
[----:B------:R-:W-:Y:S01]  /*9860*/  F2FP.F16.F32.PACK_AB R49, RZ, R49 ;  /* 0x00000031ff31723e */ /* 0x000fe200000000ff */
[----:B------:R0:W-:Y:S01]  /*9870*/  @P3 STG.E.U16 desc[UR36][R6.64+0xf2], R149 ;  /* 0x0000f29506003986 */ /* 0x0001e2000c101524 */
[----:B------:R-:W-:Y:S01]  /*9880*/  ISETP.GT.AND P3, PT, R0, RZ, P1 ;  /* 0x000000ff0000720c */ /* 0x000fe20000f64270 */
[----:B------:R-:W-:Y:S01]  /*9890*/  FMUL R58, R58, R155 ;  /* 0x0000009b3a3a7220 */ /* 0x000fe20000400000 */
[----:B------:R-:W-:Y:S01]  /*98a0*/  IADD3.X R5, R21, R7, RZ, P5, !PT ;  /* 0x0000000715057210 */ /* 0x000fe20002ffe4ff */
[----:B------:R-:W-:Y:S01]  /*98b0*/  @P4 STG.E.U16 desc[UR36][R12.64+0xf0], R150 ;  /* 0x0000f0960c004986 */ /* 0x000fe2000c101524 */
[C---:B------:R-:W-:Y:S01]  /*98c0*/  ISETP.GT.AND P4, PT, R0.reuse, 0x1, P1 ;  /* 0x000000010000780c */ /* 0x040fe20000f84270 */
[-C--:B------:R-:W-:Y:S01]  /*98d0*/  FMUL R59, R59, R155.reuse ;  /* 0x0000009b3b3b7220 */ /* 0x080fe20000400000 */
[C---:B------:R-:W-:Y:S01]  /*98e0*/  ISETP.GT.AND P5, PT, R0.reuse, RZ, P2 ;  /* 0x000000ff0000720c */ /* 0x040fe200017a4270 */
[----:B------:R-:W-:Y:S01]  /*98f0*/  @P0 STG.E.U16 desc[UR36][R12.64+0xf2], R151 ;  /* 0x0000f2970c000986 */ /* 0x000fe2000c101524 */
[----:B------:R-:W-:Y:S01]  /*9900*/  ISETP.GT.AND P0, PT, R0, 0x1, P2 ;  /* 0x000000010000780c */ /* 0x000fe20001704270 */
[-C--:B------:R-:W-:Y:S01]  /*9910*/  FMUL R60, R60, R155.reuse ;  /* 0x0000009b3c3c7220 */ /* 0x080fe20000400000 */
[----:B------:R-:W-:Y:S01]  /*9920*/  F2FP.F16.F32.PACK_AB R50, RZ, R50 ;  /* 0x00000032ff32723e */ /* 0x000fe200000000ff */
[----:B------:R-:W-:Y:S01]  /*9930*/  FMUL R61, R61, R155 ;  /* 0x0000009b3d3d7220 */ /* 0x000fe20000400000 */
[----:B------:R-:W-:Y:S01]  /*9940*/  F2FP.F16.F32.PACK_AB R51, RZ, R51 ;  /* 0x00000033ff33723e */ /* 0x000fe200000000ff */
[----:B------:R-:W-:Y:S01]  /*9950*/  @P3 STG.E.U16 desc[UR36][R4.64], R24 ;  /* 0x0000001804003986 */ /* 0x000fe2000c101524 */
[C---:B0-----:R-:W-:Y:S01]  /*9960*/  IADD3 R6, P3, R11.reuse, R4, RZ ;  /* 0x000000040b067210 */ /* 0x041fe20007f7e0ff */
[-C--:B------:R-:W-:Y:S01]  /*9970*/  FMUL R62, R62, R155.reuse ;  /* 0x0000009b3e3e7220 */ /* 0x080fe20000400000 */
[----:B------:R-:W-:Y:S01]  /*9980*/  F2FP.F16.F32.PACK_AB R52, RZ, R52 ;  /* 0x00000034ff34723e */ /* 0x000fe200000000ff */
[----:B------:R-:W-:Y:S01]  /*9990*/  @P4 STG.E.U16 desc[UR36][R4.64+0x2], R25 ;  /* 0x0000021904004986 */ /* 0x000fe2000c101524 */
[----:B------:R-:W-:Y:S01]  /*99a0*/  IADD3 R10, P4, R11, R4, RZ ;  /* 0x000000040b0a7210 */ /* 0x000fe20007f9e0ff */
[--C-:B------:R-:W-:Y:S01]  /*99b0*/  IMAD.X R7, R9, 0x1, R5.reuse, P3 ;  /* 0x0000000109077824 */ /* 0x100fe200018e0605 */
[C---:B------:R-:W-:Y:S01]  /*99c0*/  ISETP.GT.AND P3, PT, R0.reuse, 0x9, P2 ;  /* 0x000000090000780c */ /* 0x040fe20001764270 */
[----:B------:R-:W-:Y:S01]  /*99d0*/  FMUL R63, R63, R155 ;  /* 0x0000009b3f3f7220 */ /* 0x000fe20000400000 */
[----:B------:R-:W-:Y:S01]  /*99e0*/  F2FP.F16.F32.PACK_AB R53, RZ, R53 ;  /* 0x00000035ff35723e */ /* 0x000fe200000000ff */
[----:B------:R-:W-:Y:S01]  /*99f0*/  IMAD.X R11, R9, 0x1, R5, P4 ;  /* 0x00000001090b7824 */ /* 0x000fe200020e0605 */
[----:B------:R-:W-:Y:S01]  /*9a00*/  ISETP.GT.AND P4, PT, R0, 0x8, P1 ;  /* 0x000000080000780c */ /* 0x000fe20000f84270 */
[-C--:B------:R-:W-:Y:S01]  /*9a10*/  FMUL R64, R64, R155.reuse ;  /* 0x0000009b40407220 */ /* 0x080fe20000400000 */
[----:B------:R-:W-:Y:S01]  /*9a20*/  F2FP.F16.F32.PACK_AB R54, RZ, R54 ;  /* 0x00000036ff36723e */ /* 0x000fe200000000ff */
[-C--:B------:R-:W-:Y:S01]  /*9a30*/  FMUL R65, R65, R155.reuse ;  /* 0x0000009b41417220 */ /* 0x080fe20000400000 */
        /* <DEDUP_REMOVED lines=13> */
[-C--:B------:R-:W-:Y:S01]  /*9b10*/  FMUL R70, R70, R155.reuse ;  /* 0x0000009b46467220 */ /* 0x080fe20000400000 */
[----:B------:R-:W-:Y:S01]  /*9b20*/  @P5 STG.E.U16 desc[UR36][R4.64+0x12], R29 ;  /* 0x0000121d04005986 */ /* 0x000fe2000c101524 */
[C---:B------:R-:W-:Y:S01]  /*9b30*/  ISETP.GT.AND P5, PT, R0.reuse, 0x11, P1 ;  /* 0x000000110000780c */ /* 0x040fe20000fa4270 */
[-C--:B------:R-:W-:Y:S01]  /*9b40*/  FMUL R71, R71, R155.reuse ;  /* 0x0000009b47477220 */ /* 0x080fe20000400000 */
[----:B------:R-:W-:Y:S01]  /*9b50*/  F2FP.F16.F32.PACK_AB R58, RZ, R58 ;  /* 0x0000003aff3a723e */ /* 0x000fe200000000ff */
[----:B------:R0:W-:Y:S01]  /*9b60*/  @P0 STG.E.U16 desc[UR36][R6.64+0x10], R30 ;  /* 0x0000101e06000986 */ /* 0x0001e2000c101524 */
        /* <DEDUP_REMOVED lines=13> */
[--C-:B0-----:R-:W-:Y:S01]  /*9c40*/  @P0 IMAD.MOV.U32 R6, RZ, RZ, R14.reuse ;  /* 0x000000ffff060224 */ /* 0x101fe200078e000e */
[----:B------:R-:W-:Y:S01]  /*9c50*/  F2FP.F16.F32.PACK_AB R62, RZ, R62 ;  /* 0x0000003eff3e723e */ /* 0x000fe200000000ff */
[--C-:B------:R-:W-:Y:S01]  /*9c60*/  @P0 IMAD.MOV.U32 R7, RZ, RZ, R15.reuse ;  /* 0x000000ffff070224 */ /* 0x100fe200078e000f */
[----:B------:R-:W-:Y:S01]  /*9c70*/  F2FP.F16.F32.PACK_AB R63, RZ, R63 ;  /* 0x0000003fff3f723e */ /* 0x000fe200000000ff */
[-C--:B------:R-:W-:Y:S01]  /*9c80*/  FMUL R75, R75, R155.reuse ;  /* 0x0000009b4b4b7220 */ /* 0x080fe20000400000 */
[----:B------:R-:W-:Y:S01]  /*9c90*/  F2FP.F16.F32.PACK_AB R64, RZ, R64 ;  /* 0x00000040ff40723e */ /* 0x000fe200000000ff */
[-C--:B------:R-:W-:Y:S01]  /*9ca0*/  FMUL R76, R76, R155.reuse ;  /* 0x0000009b4c4c7220 */ /* 0x080fe20000400000 */
[----:B------:R0:W-:Y:S01]  /*9cb0*/  @P0 STG.E.U16 desc[UR36][R6.64+0x20], R34 ;  /* 0x0000202206000986 */ /* 0x0001e2000c101524 */
        /* <DEDUP_REMOVED lines=30> */
[----:B0-----:R-:W-:Y:S01]  /*9ea0*/  @P0 IMAD.MOV.U32 R6, RZ, RZ, R14 ;  /* 0x000000ffff060224 */ /* 0x001fe200078e000e */
[----:B------:R-:W-:Y:S01]  /*9eb0*/  F2FP.F16.F32.PACK_AB R76, RZ, R76 ;  /* 0x0000004cff4c723e */ /* 0x000fe200000000ff */
[----:B------:R-:W-:Y:S01]  /*9ec0*/  @P0 IMAD.MOV.U32 R7, RZ, RZ, R15 ;  /* 0x000000ffff070224 */ /* 0x000fe200078e000f */
[----:B------:R-:W-:Y:S01]  /*9ed0*/  F2FP.F16.F32.PACK_AB R77, RZ, R77 ;  /* 0x0000004dff4d723e */ /* 0x000fe200000000ff */
[----:B------:R-:W-:Y:S01]  /*9ee0*/  FMUL R87, R87, R155 ;  /* 0x0000009b57577220 */ /* 0x000fe20000400000 */
[----:B------:R-:W-:-:S02]  /*9ef0*/  F2FP.F16.F32.PACK_AB R78, RZ, R78 ;  /* 0x0000004eff4e723e */ /* 0x000fc400000000ff */
[----:B------:R0:W-:Y:S01]  /*9f00*/  @P0 STG.E.U16 desc[UR36][R6.64+0x30], R38 ;  /* 0x0000302606000986 */ /* 0x0001e2000c101524 */
[----:B------:R-:W-:Y:S02]  /*9f10*/  ISETP.GT.AND P0, PT, R0, 0x20, P2 ;  /* 0x000000200000780c */ /* 0x000fe40001704270 */
[----:B------:R-:W-:Y:S02]  /*9f20*/  F2FP.F16.F32.PACK_AB R79, RZ, R79 ;  /* 0x0000004fff4f723e */ /* 0x000fe400000000ff */
[----:B------:R-:W-:Y:S02]  /*9f30*/  F2FP.F16.F32.PACK_AB R80, RZ, R80 ;  /* 0x00000050ff50723e */ /* 0x000fe400000000ff */
[----:B------:R-:W-:Y:S02]  /*9f40*/  F2FP.F16.F32.PACK_AB R81, RZ, R81 ;  /* 0x00000051ff51723e */ /* 0x000fe400000000ff */
[----:B------:R-:W-:Y:S02]  /*9f50*/  F2FP.F16.F32.PACK_AB R82, RZ, R82 ;  /* 0x00000052ff52723e */ /* 0x000fe400000000ff */
[----:B------:R-:W-:Y:S01]  /*9f60*/  F2FP.F16.F32.PACK_AB R83, RZ, R83 ;  /* 0x00000053ff53723e */ /* 0x000fe200000000ff */
[----:B0-----:R-:W-:Y:S01]  /*9f70*/  @P3 IMAD.MOV.U32 R7, RZ, RZ, R15 ;  /* 0x000000ffff073224 */ /* 0x001fe200078e000f */
[----:B------:R-:W-:-:S02]  /*9f80*/  @P3 MOV R6, R14 ;  /* 0x0000000e00063202 */ /* 0x000fc40000000f00 */
[----:B------:R-:W-:Y:S02]  /*9f90*/  F2FP.F16.F32.PACK_AB R84, RZ, R84 ;  /* 0x00000054ff54723e */ /* 0x000fe400000000ff */
[----:B------:R-:W-:Y:S01]  /*9fa0*/  F2FP.F16.F32.PACK_AB R85, RZ, R85 ;  /* 0x00000055ff55723e */ /* 0x000fe200000000ff */
[----:B------:R0:W-:Y:S01]  /*9fb0*/  @P3 STG.E.U16 desc[UR36][R6.64+0x32], R39 ;  /* 0x0000322706003986 */ /* 0x0001e2000c101524 */
[C---:B------:R-:W-:Y:S02]  /*9fc0*/  ISETP.GT.AND P3, PT, R0.reuse, 0x21, P2 ;  /* 0x000000210000780c */ /* 0x040fe40001764270 */
[----:B------:R-:W-:Y:S01]  /*9fd0*/  F2FP.F16.F32.PACK_AB R86, RZ, R86 ;  /* 0x00000056ff56723e */ /* 0x000fe200000000ff */
[----:B------:R-:W-:Y:S01]  /*9fe0*/  @P4 STG.E.U16 desc[UR36][R4.64+0x40], R40 ;  /* 0x0000402804004986 */ /* 0x000fe2000c101524 */
[C---:B------:R-:W-:Y:S02]  /*9ff0*/  ISETP.GT.AND P4, PT, R0.reuse, 0x28, P1 ;  /* 0x000000280000780c */ /* 0x040fe40000f84270 */
[----:B------:R-:W-:Y:S01]  /*a000*/  F2FP.F16.F32.PACK_AB R87, RZ, R87 ;  /* 0x00000057ff57723e */ /* 0x000fe200000000ff */
[----:B------:R-:W-:Y:S01]  /*a010*/  @P5 STG.E.U16 desc[UR36][R4.64+0x42], R41 ;  /* 0x0000422904005986 */ /* 0x000fe2000c101524 */
[----:B------:R-:W-:Y:S01]  /*a020*/  ISETP.GT.AND P5, PT, R0, 0x29, P1 ;  /* 0x000000290000780c */ /* 0x000fe20000fa4270 */
[----:B0-----:R-:W-:-:S02]  /*a030*/  @P0 IMAD.MOV.U32 R6, RZ, RZ, R14 ;  /* 0x000000ffff060224 */ /* 0x001fc400078e000e */
[----:B------:R-:W-:-:S05]  /*a040*/  @P0 IMAD.MOV.U32 R7, RZ, RZ, R15 ;  /* 0x000000ffff070224 */ /* 0x000fca00078e000f */
[----:B------:R0:W-:Y:S01]  /*a050*/  @P0 STG.E.U16 desc[UR36][R6.64+0x40], R42 ;  /* 0x0000402a06000986 */ /* 0x0001e2000c101524 */
[----:B------:R-:W-:Y:S01]  /*a060*/  ISETP.GT.AND P0, PT, R0, 0x28, P2 ;  /* 0x000000280000780c */ /* 0x000fe20001704270 */
[----:B0-----:R-:W-:Y:S02]  /*a070*/  @P3 IMAD.MOV.U32 R6, RZ, RZ, R14 ;  /* 0x000000ffff063224 */ /* 0x001fe400078e000e */
[----:B------:R-:W-:-:S05]  /*a080*/  @P3 IMAD.MOV.U32 R7, RZ, RZ, R15 ;  /* 0x000000ffff073224 */ /* 0x000fca00078e000f */
[----:B------:R0:W-:Y:S01]  /*a090*/  @P3 STG.E.U16 desc[UR36][R6.64+0x42], R43 ;  /* 0x0000422b06003986 */ /* 0x0001e2000c101524 */
[----:B------:R-:W-:-:S03]  /*a0a0*/  ISETP.GT.AND P3, PT, R0, 0x29, P2 ;  /* 0x000000290000780c */ /* 0x000fc60001764270 */
[----:B------:R-:W-:Y:S01]  /*a0b0*/  @P4 STG.E.U16 desc[UR36][R4.64+0x50], R44 ;  /* 0x0000502c04004986 */ /* 0x000fe2000c101524 */
[----:B------:R-:W-:-:S03]  /*a0c0*/  ISETP.GT.AND P4, PT, R0, 0x30, P1 ;  /* 0x000000300000780c */ /* 0x000fc60000f84270 */
[----:B------:R-:W-:Y:S01]  /*a0d0*/  @P5 STG.E.U16 desc[UR36][R4.64+0x52], R45 ;  /* 0x0000522d04005986 */ /* 0x000fe2000c101524 */
[----:B------:R-:W-:Y:S01]  /*a0e0*/  ISETP.GT.AND P5, PT, R0, 0x31, P1 ;  /* 0x000000310000780c */ /* 0x000fe20000fa4270 */
[----:B0-----:R-:W-:Y:S02]  /*a0f0*/  @P0 IMAD.MOV.U32 R6, RZ, RZ, R14 ;  /* 0x000000ffff060224 */ /* 0x001fe400078e000e */
[----:B------:R-:W-:-:S05]  /*a100*/  @P0 IMAD.MOV.U32 R7, RZ, RZ, R15 ;  /* 0x000000ffff070224 */ /* 0x000fca00078e000f */
[----:B------:R0:W-:Y:S01]  /*a110*/  @P0 STG.E.U16 desc[UR36][R6.64+0x50], R46 ;  /* 0x0000502e06000986 */ /* 0x0001e2000c101524 */
[----:B------:R-:W-:Y:S01]  /*a120*/  ISETP.GT.AND P0, PT, R0, 0x30, P2 ;  /* 0x000000300000780c */ /* 0x000fe20001704270 */
[----:B0-----:R-:W-:Y:S01]  /*a130*/  @P3 IMAD.MOV.U32 R6, RZ, RZ, R14 ;  /* 0x000000ffff063224 */ /* 0x001fe200078e000e */
[----:B------:R-:W-:-:S05]  /*a140*/  @P3 MOV R7, R15 ;  /* 0x0000000f00073202 */ /* 0x000fca0000000f00 */
        /* <DEDUP_REMOVED lines=29> */
[----:B------:R-:W-:Y:S02]  /*a320*/  ISETP.GT.AND P5, PT, R0, 0x49, P1 ;  /* 0x000000490000780c */ /* 0x000fe40000fa4270 */
[----:B0-----:R-:W-:Y:S01]  /*a330*/  @P0 MOV R6, R14 ;  /* 0x0000000e00060202 */ /* 0x001fe20000000f00 */
        /* <DEDUP_REMOVED lines=23> */
[----:B0-----:R-:W-:Y:S01]  /*a4b0*/  @P0 IMAD.MOV.U32 R6, RZ, RZ, R14 ;  /* 0x000000ffff060224 */ /* 0x001fe200078e000e */
[----:B------:R-:W-:-:S05]  /*a4c0*/  @P0 MOV R7, R15 ;  /* 0x0000000f00070202 */ /* 0x000fca0000000f00 */
        /* <DEDUP_REMOVED lines=25> */
[----:B------:R-:W-:Y:S02]  /*a660*/  ISETP.GT.AND P0, PT, R0, 0x68, P2 ;  /* 0x000000680000780c */ /* 0x000fe40001704270 */
[----:B0-----:R-:W-:Y:S01]  /*a670*/  @P3 MOV R6, R14 ;  /* 0x0000000e00063202 */ /* 0x001fe20000000f00 */
        /* <DEDUP_REMOVED lines=14> */
[C---:B------:R-:W-:Y:S02]  /*a760*/  ISETP.GT.AND P3, PT, R0.reuse, 0x78, P1 ;  /* 0x000000780000780c */ /* 0x040fe40000f64270 */
[C---:B------:R-:W-:Y:S01]  /*a770*/  ISETP.GT.AND P1, PT, R0.reuse, 0x79, P1 ;  /* 0x000000790000780c */ /* 0x040fe20000f24270 */
[----:B------:R-:W-:Y:S01]  /*a780*/  @P4 STG.E.U16 desc[UR36][R4.64+0xe0], R80 ;  /* 0x0000e05004004986 */ /* 0x000fe2000c101524 */
[----:B------:R-:W-:-:S03]  /*a790*/  ISETP.GT.AND P4, PT, R0, 0x71, P2 ;  /* 0x000000710000780c */ /* 0x000fc60001784270 */
[----:B------:R-:W-:Y:S01]  /*a7a0*/  @P5 STG.E.U16 desc[UR36][R4.64+0xe2], R81 ;  /* 0x0000e25104005986 */ /* 0x000fe2000c101524 */
[C---:B------:R-:W-:Y:S02]  /*a7b0*/  ISETP.GT.AND P5, PT, R0.reuse, 0x78, P2 ;  /* 0x000000780000780c */ /* 0x040fe400017a4270 */
[----:B------:R-:W-:Y:S01]  /*a7c0*/  ISETP.GT.AND P2, PT, R0, 0x79, P2 ;  /* 0x000000790000780c */ /* 0x000fe20001744270 */
[----:B0-----:R-:W-:Y:S02]  /*a7d0*/  @P0 IMAD.MOV.U32 R6, RZ, RZ, R14 ;  /* 0x000000ffff060224 */ /* 0x001fe400078e000e */
[----:B------:R-:W-:-:S05]  /*a7e0*/  @P0 IMAD.MOV.U32 R7, RZ, RZ, R15 ;  /* 0x000000ffff070224 */ /* 0x000fca00078e000f */
[----:B------:R0:W-:Y:S02]  /*a7f0*/  @P0 STG.E.U16 desc[UR36][R6.64+0xe0], R82 ;  /* 0x0000e05206000986 */ /* 0x0001e4000c101524 */
[----:B0-----:R-:W-:Y:S01]  /*a800*/  @P4 IMAD.MOV.U32 R6, RZ, RZ, R14 ;  /* 0x000000ffff064224 */ /* 0x001fe200078e000e */
[----:B------:R-:W-:-:S05]  /*a810*/  @P4 MOV R7, R15 ;  /* 0x0000000f00074202 */ /* 0x000fca0000000f00 */
[----:B------:R-:W-:Y:S04]  /*a820*/  @P4 STG.E.U16 desc[UR36][R6.64+0xe2], R83 ;  /* 0x0000e25306004986 */ /* 0x000fe8000c101524 */
[----:B------:R-:W-:Y:S04]  /*a830*/  @P3 STG.E.U16 desc[UR36][R4.64+0xf0], R84 ;  /* 0x0000f05404003986 */ /* 0x000fe8000c101524 */
[----:B------:R0:W-:Y:S02]  /*a840*/  @P1 STG.E.U16 desc[UR36][R4.64+0xf2], R85 ;  /* 0x0000f25504001986 */ /* 0x0001e4000c101524 */
[----:B0-----:R-:W-:-:S02]  /*a850*/  @P5 IMAD.MOV.U32 R4, RZ, RZ, R14 ;  /* 0x000000ffff045224 */ /* 0x001fc400078e000e */
[----:B------:R-:W-:-:S05]  /*a860*/  @P5 IMAD.MOV.U32 R5, RZ, RZ, R15 ;  /* 0x000000ffff055224 */ /* 0x000fca00078e000f */
[----:B------:R0:W-:Y:S04]  /*a870*/  @P5 STG.E.U16 desc[UR36][R4.64+0xf0], R86 ;  /* 0x0000f05604005986 */ /* 0x0001e8000c101524 */
[----:B------:R0:W-:Y:S02]  /*a880*/  @P2 STG.E.U16 desc[UR36][R14.64+0xf2], R87 ;  /* 0x0000f2570e002986 */ /* 0x0001e4000c101524 */
.L_x_284:
[----:B------:R-:W-:Y:S05]  /*a890*/  BSYNC B0 ;  /* 0x0000000000007941 */ /* 0x000fea0003800000 */
.L_x_32:
[----:B------:R-:W-:Y:S01]  /*a8a0*/  ULDC UR4, c[0x0][0xc] ;  /* 0x0000030000047ab9 */ /* 0x000fe20000000800 */
[----:B------:R-:W-:Y:S01]  /*a8b0*/  ULDC UR5, c[0x0][0x10] ;  /* 0x0000040000057ab9 */ /* 0x000fe20000000800 */
[----:B0-----:R-:W0:Y:S01]  /*a8c0*/  LDC R3, c[0x0][0x14] ;  /* 0x00000500ff037b82 */ /* 0x001e220000000800 */
[----:B------:R-:W-:Y:S01]  /*a8d0*/  UIMAD.WIDE.U32 UR4, UR4, UR5, URZ ;  /* 0x00000005040472a5 */ /* 0x000fe2000f8e003f */
[----:B------:R-:W-:Y:S01]  /*a8e0*/  PRMT R0, RZ, 0x7610, R0 ;  /* 0x00007610ff007816 */ /* 0x000fe20000000000 */
[----:B-----5:R-:W-:Y:S02]  /*a8f0*/  IMAD.MOV.U32 R154, RZ, RZ, -0x1 ;  /* 0xffffffffff9a7424 */ /* 0x020fe400078e00ff */
[----:B------:R-:W-:Y:S02]  /*a900*/  IMAD.MOV.U32 R23, RZ, RZ, -0x1 ;  /* 0xffffffffff177424 */ /* 0x000fe400078e00ff */
[----:B0-----:R-:W-:-:S04]  /*a910*/  IMAD.WIDE.U32 R16, R3, UR4, R16 ;  /* 0x0000000403107c25 */ /* 0x001fc8000f8e0010 */
[----:B------:R-:W-:Y:S01]  /*a920*/  IMAD R3, R3, UR5, RZ ;  /* 0x0000000503037c24 */ /* 0x000fe2000f8e02ff */
[----:B------:R-:W-:Y:S02]  /*a930*/  ULDC.64 UR4, c[0x0][0x650] ;  /* 0x0001940000047ab9 */ /* 0x000fe40000000a00 */
[----:B------:R-:W-:Y:S01]  /*a940*/  ISETP.GE.U32.AND P0, PT, R16, UR4, PT ;  /* 0x0000000410007c0c */ /* 0x000fe2000bf06070 */
[----:B------:R-:W-:-:S05]  /*a950*/  IMAD.IADD R17, R17, 0x1, R3 ;  /* 0x0000000111117824 */ /* 0x000fca00078e0203 */
[----:B------:R-:W-:-:S13]  /*a960*/  ISETP.GE.U32.AND.EX P0, PT, R17, UR5, PT, P0 ;  /* 0x0000000511007c0c */ /* 0x000fda000bf06100 */
[----:B------:R-:W-:Y:S05]  /*a970*/  @P0 BRA `(.L_x_285) ;  /* 0x0000000400640947 */ /* 0x000fea0003800000 */
[----:B------:R-:W0:Y:S01]  /*a980*/  S2R R12, SR_CTAID.X ;  /* 0x00000000000c7919 */ /* 0x000e220000002500 */
[----:B-12---:R-:W1:Y:S01]  /*a990*/  LDC.64 R10, c[0x0][0x628] ;  /* 0x00018a00ff0a7b82 */ /* 0x006e620000000a00 */
[----:B------:R-:W-:Y:S01]  /*a9a0*/  ULDC UR4, c[0x0][0x150] ;  /* 0x0000540000047ab9 */ /* 0x000fe20000000800 */
[----:B------:R-:W-:Y:S01]  /*a9b0*/  IMAD.MOV.U32 R8, RZ, RZ, R16 ;  /* 0x000000ffff087224 */ /* 0x000fe200078e0010 */
[----:B------:R-:W2:Y:S01]  /*a9c0*/  S2R R24, SR_CTAID.Y ;  /* 0x0000000000187919 */ /* 0x000ea20000002600 */
[----:B------:R-:W-:-:S04]  /*a9d0*/  IMAD.MOV.U32 R9, RZ, RZ, R17 ;  /* 0x000000ffff097224 */ /* 0x000fc800078e0011 */
[----:B------:R-:W2:Y:S08]  /*a9e0*/  LDC R21, c[0x0][0x144] ;  /* 0x00005100ff157b82 */ /* 0x000eb00000000800 */
[----:B------:R-:W2:Y:S08]  /*a9f0*/  LDC R0, c[0x0][0x630] ;  /* 0x00018c00ff007b82 */ /* 0x000eb00000000800 */
[----:B------:R-:W2:Y:S01]  /*aa00*/  LDC.64 R14, c[0x0][0x620] ;  /* 0x00018800ff0e7b82 */ /* 0x000ea20000000a00 */
[----:B-1----:R-:W-:-:S04]  /*aa10*/  ISETP.NE.U32.AND P0, PT, R10, RZ, PT ;  /* 0x000000ff0a00720c */ /* 0x002fc80003f05070 */
[----:B------:R-:W-:Y:S02]  /*aa20*/  ISETP.NE.AND.EX P0, PT, R11, RZ, PT, P0 ;  /* 0x000000ff0b00720c */ /* 0x000fe40003f05300 */
[----:B0-----:R-:W-:-:S05]  /*aa30*/  I2FP.F32.U32 R3, R12 ;  /* 0x0000000c00037245 */ /* 0x001fca0000201000 */
[----:B------:R-:W-:-:S04]  /*aa40*/  FMUL R3, R3, UR4 ;  /* 0x0000000403037c20 */ /* 0x000fc80008400000 */
[----:B------:R0:W1:Y:S02]  /*aa50*/  F2I.U32.TRUNC.NTZ R20, R3 ;  /* 0x0000000300147305 */ /* 0x000064000020f000 */
[----:B------:R-:W-:Y:S05]  /*aa60*/  @!P0 BRA `(.L_x_286) ;  /* 0x0000000000288947 */ /* 0x000fea0003800000 */
[----:B0-----:R-:W0:Y:S02]  /*aa70*/  LDC R3, c[0x0][0x634] ;  /* 0x00018d00ff037b82 */ /* 0x001e240000000800 */
[----:B0-----:R-:W-:-:S05]  /*aa80*/  IADD3 R3, P0, R16, R3, RZ ;  /* 0x0000000310037210 */ /* 0x001fca0007f1e0ff */
[----:B------:R-:W-:-:S04]  /*aa90*/  IMAD.X R13, RZ, RZ, R17, P0 ;  /* 0x000000ffff0d7224 */ /* 0x000fc800000e0611 */
[----:B------:R-:W-:-:S04]  /*aaa0*/  IMAD.WIDE.U32 R4, R13, R10, RZ ;  /* 0x0000000a0d047225 */ /* 0x000fc800078e00ff */
[----:B------:R-:W-:-:S04]  /*aab0*/  IMAD.WIDE.U32 R6, P0, R3, R11, R4 ;  /* 0x0000000b03067225 */ /* 0x000fc80007800004 */
[----:B------:R-:W-:Y:S01]  /*aac0*/  IMAD.WIDE.U32 R4, R3, R10, RZ ;  /* 0x0000000a03047225 */ /* 0x000fe200078e00ff */
[----:B------:R-:W-:-:S03]  /*aad0*/  IADD3.X R9, RZ, RZ, RZ, P0, !PT ;  /* 0x000000ffff097210 */ /* 0x000fc600007fe4ff */
[----:B------:R-:W-:Y:S01]  /*aae0*/  IMAD.MOV.U32 R8, RZ, RZ, R7 ;  /* 0x000000ffff087224 */ /* 0x000fe200078e0007 */
[----:B------:R-:W-:-:S05]  /*aaf0*/  IADD3 RZ, P0, R5, R6, RZ ;  /* 0x0000000605ff7210 */ /* 0x000fca0007f1e0ff */
[----:B------:R-:W-:-:S08]  /*ab00*/  IMAD.WIDE.U32.X R8, R13, R11, R8, P0 ;  /* 0x0000000b0d087225 */ /* 0x000fd000000e0408 */
.L_x_286:
[----:B------:R-:W5:Y:S01]  /*ab10*/  LDC.64 R30, c[0x0][0x640] ;  /* 0x00019000ff1e7b82 */ /* 0x000f620000000a00 */
[-CC-:B--2---:R-:W-:Y:S01]  /*ab20*/  SHF.R.U64 R23, R8, R0.reuse, R9.reuse ;  /* 0x0000000008177219 */ /* 0x184fe20000001209 */
[----:B-1----:R-:W-:Y:S01]  /*ab30*/  IMAD.MOV R20, RZ, RZ, -R20 ;  /* 0x000000ffff147224 */ /* 0x002fe200078e0a14 */
[----:B------:R-:W-:Y:S01]  /*ab40*/  SHF.R.U32.HI R0, RZ, R0, R9 ;  /* 0x00000000ff007219 */ /* 0x000fe20000011609 */
[----:B------:R-:W-:Y:S01]  /*ab50*/  ULDC UR4, c[0x0][0x154] ;  /* 0x0000550000047ab9 */ /* 0x000fe20000000800 */
[----:B0-----:R-:W-:Y:S01]  /*ab60*/  IADD3 R3, P0, RZ, -R23, RZ ;  /* 0x80000017ff037210 */ /* 0x001fe20007f1e0ff */
[----:B------:R-:W-:Y:S02]  /*ab70*/  IMAD R26, R21, R20, R12 ;  /* 0x00000014151a7224 */ /* 0x000fe400078e020c */
[----:B------:R-:W0:Y:S01]  /*ab80*/  LDC R6, c[0x0][0x618] ;  /* 0x00018600ff067b82 */ /* 0x000e220000000800 */
[----:B------:R-:W-:Y:S02]  /*ab90*/  IMAD.MOV.U32 R7, RZ, RZ, 0x1 ;  /* 0x00000001ff077424 */ /* 0x000fe400078e00ff */
[----:B------:R-:W-:-:S04]  /*aba0*/  IMAD.X R5, RZ, RZ, ~R0, P0 ;  /* 0x000000ffff057224 */ /* 0x000fc800000e0e00 */
[-C--:B------:R-:W-:Y:S01]  /*abb0*/  IMAD R0, R5, R14.reuse, RZ ;  /* 0x0000000e05007224 */ /* 0x080fe200078e02ff */
[----:B------:R-:W1:Y:S01]  /*abc0*/  LDC R8, c[0x0][0x608] ;  /* 0x00018200ff087b82 */ /* 0x000e620000000800 */
[----:B------:R-:W-:-:S04]  /*abd0*/  IMAD.WIDE.U32 R4, R3, R14, R16 ;  /* 0x0000000e03047225 */ /* 0x000fc800078e0010 */
[----:B------:R-:W-:Y:S01]  /*abe0*/  IMAD R3, R3, R15, R0 ;  /* 0x0000000f03037224 */ /* 0x000fe200078e0200 */
[----:B------:R-:W-:Y:S02]  /*abf0*/  I2FP.F32.U32 R0, R24 ;  /* 0x0000001800007245 */ /* 0x000fe40000201000 */
[----:B------:R-:W2:Y:S01]  /*ac00*/  LDC R28, c[0x0][0x658] ;  /* 0x00019600ff1c7b82 */ /* 0x000ea20000000800 */
[----:B------:R-:W-:Y:S01]  /*ac10*/  IMAD.IADD R3, R5, 0x1, R3 ;  /* 0x0000000105037824 */ /* 0x000fe200078e0203 */
[----:B-----5:R-:W-:Y:S01]  /*ac20*/  ISETP.NE.U32.AND P0, PT, R30, RZ, PT ;  /* 0x000000ff1e00720c */ /* 0x020fe20003f05070 */
[----:B------:R-:W-:Y:S01]  /*ac30*/  FMUL R0, R0, UR4 ;  /* 0x0000000400007c20 */ /* 0x000fe20008400000 */
[----:B------:R-:W-:Y:S02]  /*ac40*/  IMAD.MOV.U32 R5, RZ, RZ, -0x1 ;  /* 0xffffffffff057424 */ /* 0x000fe400078e00ff */
[----:B------:R-:W-:Y:S01]  /*ac50*/  ISETP.NE.AND.EX P0, PT, R31, RZ, PT, P0 ;  /* 0x000000ff1f00720c */ /* 0x000fe20003f05300 */
[----:B------:R1:W2:Y:S01]  /*ac60*/  F2I.U32.TRUNC.NTZ R13, R0 ;  /* 0x00000000000d7305 */ /* 0x0002a2000020f000 */
[----:B------:R-:W3:Y:S01]  /*ac70*/  LDC R15, c[0x0][0x148] ;  /* 0x00005200ff0f7b82 */ /* 0x000ee20000000800 */
[----:B0-----:R-:W-:-:S02]  /*ac80*/  SHF.R.U64 R12, R4, R6, R3 ;  /* 0x00000006040c7219 */ /* 0x001fc40000001203 */
[----:B------:R-:W-:-:S05]  /*ac90*/  SHF.R.U32.HI R3, RZ, R6, R3 ;  /* 0x00000006ff037219 */ /* 0x000fca0000011603 */
[----:B------:R-:W0:Y:S01]  /*aca0*/  LDC R20, c[0x0][0x600] ;  /* 0x00018000ff147b82 */ /* 0x000e220000000800 */
[-CC-:B-1----:R-:W-:Y:S02]  /*acb0*/  SHF.R.U64 R10, R12, R8.reuse, R3.reuse ;  /* 0x000000080c0a7219 */ /* 0x182fe40000001203 */
[----:B------:R-:W-:-:S05]  /*acc0*/  SHF.R.U32.HI R3, RZ, R8, R3 ;  /* 0x00000008ff037219 */ /* 0x000fca0000011603 */
[----:B------:R-:W1:Y:S01]  /*acd0*/  LDC R21, c[0x0][0x648] ;  /* 0x00019200ff157b82 */ /* 0x000e620000000800 */
[-C--:B--2---:R-:W-:Y:S02]  /*ace0*/  SHF.L.U32 R4, R5, R28.reuse, RZ ;  /* 0x0000001c05047219 */ /* 0x084fe400000006ff */
[-CC-:B------:R-:W-:Y:S02]  /*acf0*/  SHF.R.U64 R14, R10, R28.reuse, R3.reuse ;  /* 0x0000001c0a0e7219 */ /* 0x180fe40000001203 */
[----:B------:R-:W-:Y:S02]  /*ad00*/  SHF.R.U32.HI R5, RZ, R28, R3 ;  /* 0x0000001cff057219 */ /* 0x000fe40000011603 */
[----:B------:R-:W-:Y:S01]  /*ad10*/  LOP3.LUT R153, RZ, R4, RZ, 0x33, !PT ;  /* 0x00000004ff997212 */ /* 0x000fe200078e33ff */
[----:B------:R-:W2:Y:S01]  /*ad20*/  LDC R25, c[0x0][0x638] ;  /* 0x00018e00ff197b82 */ /* 0x000ea20000000800 */
[----:B------:R-:W-:Y:S01]  /*ad30*/  SHF.L.U32 R28, R7, R28, RZ ;  /* 0x0000001c071c7219 */ /* 0x000fe200000006ff */
[----:B------:R-:W-:-:S06]  /*ad40*/  IMAD.MOV.U32 R4, RZ, RZ, R14 ;  /* 0x000000ffff047224 */ /* 0x000fcc00078e000e */
[----:B------:R-:W0:Y:S01]  /*ad50*/  LDC R27, c[0x0][0x610] ;  /* 0x00018400ff1b7b82 */ /* 0x000e220000000800 */
[----:B------:R-:W-:Y:S05]  /*ad60*/  @!P0 BRA `(.L_x_287) ;  /* 0x0000000000288947 */ /* 0x000fea0003800000 */
[----:B------:R-:W5:Y:S02]  /*ad70*/  LDC R3, c[0x0][0x64c] ;  /* 0x00019300ff037b82 */ /* 0x000f640000000800 */
[----:B-----5:R-:W-:-:S05]  /*ad80*/  IADD3 R3, P0, R14, R3, RZ ;  /* 0x000000030e037210 */ /* 0x020fca0007f1e0ff */
        /* <DEDUP_REMOVED lines=8> */
.L_x_287:
[----:B------:R-:W-:Y:S01]  /*ae10*/  ISETP.NE.AND P0, PT, R2, 0x1, PT ;  /* 0x000000010200780c */ /* 0x000fe20003f05270 */
[----:B------:R-:W-:Y:S01]  /*ae20*/  IMAD.MOV R13, RZ, RZ, -R13 ;  /* 0x000000ffff0d7224 */ /* 0x000fe200078e0a0d */
[----:B-1----:R-:W-:Y:S01]  /*ae30*/  SHF.R.U64 R0, R4, R21, R5 ;  /* 0x0000001504007219 */ /* 0x002fe20000001205 */
[----:B0-----:R-:W-:Y:S01]  /*ae40*/  VIADD R5, R20, 0xffffffff ;  /* 0xffffffff14057836 */ /* 0x001fe20000000000 */
[----:B------:R-:W-:-:S03]  /*ae50*/  LOP3.LUT R153, R10, R153, RZ, 0xc0, !PT ;  /* 0x000000990a997212 */ /* 0x000fc600078ec0ff */
[----:B------:R-:W-:Y:S01]  /*ae60*/  IMAD.MOV R3, RZ, RZ, -R0 ;  /* 0x000000ffff037224 */ /* 0x000fe200078e0a00 */
[----:B------:R-:W-:Y:S01]  /*ae70*/  LOP3.LUT R5, R12, R5, RZ, 0xc0, !PT ;  /* 0x000000050c057212 */ /* 0x000fe200078ec0ff */
[----:B------:R-:W-:Y:S02]  /*ae80*/  IMAD R153, R28, R0, R153 ;  /* 0x000000001c997224 */ /* 0x000fe400078e0299 */
[----:B--2---:R-:W-:Y:S02]  /*ae90*/  IMAD R0, R3, R25, R14 ;  /* 0x0000001903007224 */ /* 0x004fe400078e020e */
[----:B---3--:R-:W-:Y:S02]  /*aea0*/  @P0 IMAD R26, R15, R13, R24 ;  /* 0x0000000d0f1a0224 */ /* 0x008fe400078e0218 */
[----:B------:R-:W-:Y:S02]  /*aeb0*/  IMAD R4, R0, R20, R5 ;  /* 0x0000001400047224 */ /* 0x000fe400078e0205 */
[----:B------:R-:W-:-:S02]  /*aec0*/  IMAD R153, R153, R27, R26 ;  /* 0x0000001b99997224 */ /* 0x000fc400078e021a */
[----:B------:R-:W-:-:S03]  /*aed0*/  IMAD.MOV.U32 R3, RZ, RZ, 0x1 ;  /* 0x00000001ff037424 */ /* 0x000fc600078e00ff */
[----:B------:R-:W-:Y:S02]  /*aee0*/  SEL R154, R4, R153, !P0 ;  /* 0x00000099049a7207 */ /* 0x000fe40004000000 */
[----:B------:R-:W-:Y:S02]  /*aef0*/  PRMT R0, R3, 0x7610, R0 ;  /* 0x0000761003007816 */ /* 0x000fe40000000000 */
[----:B------:R-:W-:-:S07]  /*af00*/  SEL R153, R153, R4, !P0 ;  /* 0x0000000499997207 */ /* 0x000fce0004000000 */
.L_x_285:
[----:B------:R-:W-:-:S13]  /*af10*/  LOP3.LUT P0, RZ, R0, 0xff, RZ, 0xc0, !PT ;  /* 0x000000ff00ff7812 */ /* 0x000fda000780c0ff */
[----:B------:R-:W-:Y:S05]  /*af20*/  @P0 BRA `(.L_x_288) ;  /* 0xffffff6000bc0947 */ /* 0x000fea000383ffff */
[----:B------:R-:W-:Y:S05]  /*af30*/  EXIT ;  /* 0x000000000000794d */ /* 0x000fea0003800000 */
.L_x_7:
[----:B------:R-:W-:Y:S01]  /*af40*/  ULDC.64 UR4, c[0x0][0x650] ;  /* 0x0001940000047ab9 */ /* 0x000fe20000000a00 */
[----:B------:R-:W-:Y:S01]  /*af50*/  PRMT R8, RZ, 0x7610, R8 ;  /* 0x00007610ff087816 */ /* 0x000fe20000000008 */
[----:B------:R-:W-:Y:S01]  /*af60*/  IMAD.MOV.U32 R20, RZ, RZ, -0x1 ;  /* 0xffffffffff147424 */ /* 0x000fe200078e00ff */
[----:B------:R-:W-:Y:S01]  /*af70*/  ISETP.GE.U32.AND P0, PT, R16, UR4, PT ;  /* 0x0000000410007c0c */ /* 0x000fe2000bf06070 */
[----:B------:R-:W-:Y:S02]  /*af80*/  IMAD.MOV.U32 R21, RZ, RZ, -0x1 ;  /* 0xffffffffff157424 */ /* 0x000fe400078e00ff */
[----:B------:R-:W-:Y:S01]  /*af90*/  IMAD.MOV.U32 R6, RZ, RZ, -0x1 ;  /* 0xffffffffff067424 */ /* 0x000fe200078e00ff */
[----:B------:R-:W-:-:S13]  /*afa0*/  ISETP.GE.U32.AND.EX P0, PT, R17, UR5, PT, P0 ;  /* 0x0000000511007c0c */ /* 0x000fda000bf06100 */
[----:B------:R-:W-:Y:S05]  /*afb0*/  @P0 BRA `(.L_x_289) ;  /* 0x0000000400280947 */ /* 0x000fea0003800000 */
[----:B------:R-:W0:Y:S01]  /*afc0*/  LDC.64 R14, c[0x0][0x628] ;  /* 0x00018a00ff0e7b82 */ /* 0x000e220000000a00 */
[----:B------:R-:W-:Y:S01]  /*afd0*/  MOV R12, R16 ;  /* 0x00000010000c7202 */ /* 0x000fe20000000f00 */
[----:B------:R-:W-:-:S06]  /*afe0*/  IMAD.MOV.U32 R13, RZ, RZ, R17 ;  /* 0x000000ffff0d7224 */ /* 0x000fcc00078e0011 */
        /* <DEDUP_REMOVED lines=15> */
.L_x_290:
[----:B------:R-:W0:Y:S01]  /*b0e0*/  LDC.64 R28, c[0x0][0x640] ;  /* 0x00019000ff1c7b82 */ /* 0x000e220000000a00 */
[-CC-:B------:R-:W-:Y:S01]  /*b0f0*/  SHF.R.U64 R22, R12, R6.reuse, R13.reuse ;  /* 0x000000060c167219 */ /* 0x180fe2000000120d */
[----:B------:R-:W-:Y:S01]  /*b100*/  IMAD.MOV.U32 R30, RZ, RZ, 0x1 ;  /* 0x00000001ff1e7424 */ /* 0x000fe200078e00ff */
[----:B------:R-:W-:Y:S02]  /*b110*/  SHF.R.U32.HI R6, RZ, R6, R13 ;  /* 0x00000006ff067219 */ /* 0x000fe4000001160d */
[----:B------:R-:W-:-:S03]  /*b120*/  IADD3 R11, P0, RZ, -R22, RZ ;  /* 0x80000016ff0b7210 */ /* 0x000fc60007f1e0ff */
        /* <DEDUP_REMOVED lines=8> */
[----:B------:R-:W-:-:S03]  /*b1b0*/  IMAD.IADD R9, R9, 0x1, R11 ;  /* 0x0000000109097824 */ /* 0x000fc600078e020b */
[----:B------:R-:W-:-:S03]  /*b1c0*/  ISETP.NE.AND.EX P0, PT, R29, RZ, PT, P0 ;  /* 0x000000ff1d00720c */ /* 0x000fc60003f05300 */
[----:B------:R-:W0:Y:S01]  /*b1d0*/  LDC R20, c[0x0][0x600] ;  /* 0x00018000ff147b82 */ /* 0x000e220000000800 */
[-CC-:B-1----:R-:W-:Y:S01]  /*b1e0*/  SHF.R.U64 R14, R8, R10.reuse, R9.reuse ;  /* 0x0000000a080e7219 */ /* 0x182fe20000001209 */
[----:B------:R-:W-:Y:S01]  /*b1f0*/  IMAD.MOV.U32 R8, RZ, RZ, -0x1 ;  /* 0xffffffffff087424 */ /* 0x000fe200078e00ff */
[----:B------:R-:W-:-:S05]  /*b200*/  SHF.R.U32.HI R9, RZ, R10, R9 ;  /* 0x0000000aff097219 */ /* 0x000fca0000011609 */
[----:B------:R-:W1:Y:S01]  /*b210*/  LDC R26, c[0x0][0x648] ;  /* 0x00019200ff1a7b82 */ /* 0x000e620000000800 */
[-CC-:B--2---:R-:W-:Y:S02]  /*b220*/  SHF.R.U64 R21, R14, R12.reuse, R9.reuse ;  /* 0x0000000c0e157219 */ /* 0x184fe40000001209 */
[----:B------:R-:W-:-:S05]  /*b230*/  SHF.R.U32.HI R6, RZ, R12, R9 ;  /* 0x0000000cff067219 */ /* 0x000fca0000011609 */
[----:B------:R-:W2:Y:S01]  /*b240*/  LDC R27, c[0x0][0x638] ;  /* 0x00018e00ff1b7b82 */ /* 0x000ea20000000800 */
[-C--:B---3--:R-:W-:Y:S02]  /*b250*/  SHF.L.U32 R8, R8, R25.reuse, RZ ;  /* 0x0000001908087219 */ /* 0x088fe400000006ff */
[-CC-:B------:R-:W-:Y:S02]  /*b260*/  SHF.R.U64 R23, R21, R25.reuse, R6.reuse ;  /* 0x0000001915177219 */ /* 0x180fe40000001206 */
[----:B------:R-:W-:Y:S02]  /*b270*/  LOP3.LUT R32, RZ, R8, RZ, 0x33, !PT ;  /* 0x00000008ff207212 */ /* 0x000fe400078e33ff */
[----:B------:R-:W-:Y:S01]  /*b280*/  SHF.R.U32.HI R9, RZ, R25, R6 ;  /* 0x00000019ff097219 */ /* 0x000fe20000011606 */
[----:B------:R-:W3:Y:S01]  /*b290*/  LDC R31, c[0x0][0x610] ;  /* 0x00018400ff1f7b82 */ /* 0x000ee20000000800 */
[----:B------:R-:W-:Y:S01]  /*b2a0*/  MOV R8, R23 ;  /* 0x0000001700087202 */ /* 0x000fe20000000f00 */
[----:B------:R-:W-:Y:S06]  /*b2b0*/  @!P0 BRA `(.L_x_291) ;  /* 0x0000000000288947 */ /* 0x000fec0003800000 */
        /* <DEDUP_REMOVED lines=10> */
.L_x_291:
[----:B------:R-:W-:Y:S02]  /*b360*/  ISETP.NE.AND P0, PT, R2, 0x1, PT ;  /* 0x000000010200780c */ /* 0x000fe40003f05270 */
[----:B-1----:R-:W-:Y:S01]  /*b370*/  SHF.R.U64 R6, R8, R26, R9 ;  /* 0x0000001a08067219 */ /* 0x002fe20000001209 */
[----:B0-----:R-:W-:Y:S01]  /*b380*/  VIADD R9, R20, 0xffffffff ;  /* 0xffffffff14097836 */ /* 0x001fe20000000000 */
[----:B------:R-:W-:Y:S02]  /*b390*/  SHF.L.U32 R30, R30, R25, RZ ;  /* 0x000000191e1e7219 */ /* 0x000fe400000006ff */
[----:B------:R-:W-:Y:S01]  /*b3a0*/  LOP3.LUT R5, R21, R32, RZ, 0xc0, !PT ;  /* 0x0000002015057212 */ /* 0x000fe200078ec0ff */
[----:B------:R-:W-:-:S04]  /*b3b0*/  IMAD.MOV R8, RZ, RZ, -R6 ;  /* 0x000000ffff087224 */ /* 0x000fc800078e0a06 */
[----:B------:R-:W-:Y:S01]  /*b3c0*/  IMAD R6, R30, R6, R5 ;  /* 0x000000061e067224 */ /* 0x000fe200078e0205 */
[----:B------:R-:W-:Y:S01]  /*b3d0*/  LOP3.LUT R5, R14, R9, RZ, 0xc0, !PT ;  /* 0x000000090e057212 */ /* 0x000fe200078ec0ff */
[----:B------:R-:W-:Y:S02]  /*b3e0*/  @P0 IMAD R3, R7, R24, R4 ;  /* 0x0000001807030224 */ /* 0x000fe400078e0204 */
[----:B--2---:R-:W-:Y:S02]  /*b3f0*/  IMAD R4, R8, R27, R23 ;  /* 0x0000001b08047224 */ /* 0x004fe400078e0217 */
[----:B---3--:R-:W-:Y:S02]  /*b400*/  IMAD R3, R6, R31, R3 ;  /* 0x0000001f06037224 */ /* 0x008fe400078e0203 */
[----:B------:R-:W-:Y:S02]  /*b410*/  IMAD R4, R4, R20, R5 ;  /* 0x0000001404047224 */ /* 0x000fe400078e0205 */
[----:B------:R-:W-:-:S02]  /*b420*/  IMAD.MOV.U32 R8, RZ, RZ, 0x1 ;  /* 0x00000001ff087424 */ /* 0x000fc400078e00ff */
[----:B------:R-:W-:Y:S01]  /*b430*/  IMAD.MOV.U32 R6, RZ, RZ, R22 ;  /* 0x000000ffff067224 */ /* 0x000fe200078e0016 */
[----:B------:R-:W-:Y:S02]  /*b440*/  SEL R21, R4, R3, !P0 ;  /* 0x0000000304157207 */ /* 0x000fe40004000000 */
[----:B------:R-:W-:-:S07]  /*b450*/  SEL R20, R3, R4, !P0 ;  /* 0x0000000403147207 */ /* 0x000fce0004000000 */
.L_x_289:
[----:B------:R-:W-:-:S08]  /*b460*/  NOP ;  /* 0x0000000000007918 */ /* 0x000fd00000000000 */
[----:B------:R-:W0:-:S00]  /*b470*/  USETMAXREG.DEALLOC.CTAPOOL 0x28 ;  /* 0x00000028000079c8 */ /* 0x000e0000080e0500 */
[----:B0-----:R-:W-:-:S13]  /*b480*/  ISETP.NE.AND P0, PT, R0, RZ, PT ;  /* 0x000000ff0000720c */ /* 0x001fda0003f05270 */
[----:B------:R-:W-:Y:S05]  /*b490*/  @P0 EXIT ;  /* 0x000000000000094d */ /* 0x000fea0003800000 */
[----:B------:R-:W-:Y:S01]  /*b4a0*/  LOP3.LUT P0, RZ, R8, 0xff, RZ, 0xc0, !PT ;  /* 0x000000ff08ff7812 */ /* 0x000fe2000780c0ff */
[----:B------:R-:W-:Y:S01]  /*b4b0*/  IMAD.MOV.U32 R0, RZ, RZ, 0x1 ;  /* 0x00000001ff007424 */ /* 0x000fe200078e00ff */
[----:B------:R-:W-:-:S11]  /*b4c0*/  MOV R3, RZ ;  /* 0x000000ff00037202 */ /* 0x000fd60000000f00 */
[----:B------:R-:W-:Y:S05]  /*b4d0*/  @!P0 BRA `(.L_x_292) ;  /* 0x0000000c00488947 */ /* 0x000fea0003800000 */
[----:B------:R-:W0:Y:S01]  /*b4e0*/  LDC R0, c[0x0][0x28c] ;  /* 0x0000a300ff007b82 */ /* 0x000e220000000800 */
[----:B------:R-:W1:Y:S01]  /*b4f0*/  S2R R11, SR_CgaCtaId ;  /* 0x00000000000b7919 */ /* 0x000e620000008800 */
[----:B------:R-:W-:Y:S01]  /*b500*/  ULDC UR5, c[0x0][0x600] ;  /* 0x0001800000057ab9 */ /* 0x000fe20000000800 */
[----:B------:R-:W-:Y:S01]  /*b510*/  ULDC UR4, c[0x0][0xc] ;  /* 0x0000030000047ab9 */ /* 0x000fe20000000800 */
[----:B------:R-:W-:Y:S01]  /*b520*/  UIADD3 UR16, UR5, -0x1, URZ ;  /* 0xffffffff05107890 */ /* 0x000fe2000fffe03f */
[----:B------:R-:W-:Y:S01]  /*b530*/  BSSY B0, `(.L_x_292) ;  /* 0x00000cc000007945 */ /* 0x000fe20003800000 */
[----:B------:R-:W-:Y:S01]  /*b540*/  ULDC UR6, c[0x0][0x658] ;  /* 0x0001960000067ab9 */ /* 0x000fe20000000800 */
[----:B------:R-:W-:Y:S01]  /*b550*/  ULDC UR5, c[0x0][0x10] ;  /* 0x0000040000057ab9 */ /* 0x000fe20000000800 */
[----:B------:R-:W-:Y:S01]  /*b560*/  UMOV UR7, 0xffffffff ;  /* 0xffffffff00077882 */ /* 0x000fe20000000000 */
[----:B------:R-:W-:Y:S01]  /*b570*/  UMOV UR8, 0x1 ;  /* 0x0000000100087882 */ /* 0x000fe20000000000 */
[----:B------:R-:W-:Y:S01]  /*b580*/  UIMAD.WIDE.U32 UR4, UR4, UR5, URZ ;  /* 0x00000005040472a5 */ /* 0x000fe2000f8e003f */
[----:B------:R-:W-:Y:S01]  /*b590*/  IMAD.MOV.U32 R9, RZ, RZ, 0x1 ;  /* 0x00000001ff097424 */ /* 0x000fe200078e00ff */
[----:B------:R-:W-:Y:S01]  /*b5a0*/  USHF.L.U32 UR7, UR7, UR6, URZ ;  /* 0x0000000607077299 */ /* 0x000fe2000800063f */
[----:B------:R-:W-:Y:S01]  /*b5b0*/  LOP3.LUT R13, R19, 0x2, RZ, 0xfc, !PT ;  /* 0x00000002130d7812 */ /* 0x000fe200078efcff */
[----:B------:R-:W-:-:S02]  /*b5c0*/  USHF.L.U32 UR18, UR8, UR6, URZ ;  /* 0x0000000608127299 */ /* 0x000fc4000800063f */
[----:B------:R-:W-:Y:S01]  /*b5d0*/  ULOP3.LUT UR17, URZ, UR7, URZ, 0x33, !UPT ;  /* 0x000000073f117292 */ /* 0x000fe2000f8e333f */
[----:B------:R-:W-:Y:S01]  /*b5e0*/  ULDC UR6, c[0x0][0x14] ;  /* 0x0000050000067ab9 */ /* 0x000fe20000000800 */
[----:B------:R-:W-:Y:S01]  /*b5f0*/  ULDC.64 UR22, c[0x0][0x198] ;  /* 0x0000660000167ab9 */ /* 0x000fe20000000a00 */
[----:B------:R-:W-:Y:S02]  /*b600*/  UIMAD.WIDE.U32 UR20, UR4, UR6, URZ ;  /* 0x00000006041472a5 */ /* 0x000fe4000f8e003f */
[----:B------:R-:W-:Y:S01]  /*b610*/  UIMAD UR13, UR5, UR6, URZ ;  /* 0x00000006050d72a4 */ /* 0x000fe2000f8e023f */
[----:B0-----:R-:W-:-:S03]  /*b620*/  VIADD R0, R0, 0x3f ;  /* 0x0000003f00007836 */ /* 0x001fc60000000000 */
[----:B------:R-:W-:Y:S02]  /*b630*/  UIADD3 UR13, UR21, UR13, URZ ;  /* 0x0000000d150d7290 */ /* 0x000fe4000fffe03f */
[----:B------:R-:W-:-:S04]  /*b640*/  SHF.R.S32.HI R3, RZ, 0x1f, R0 ;  /* 0x0000001fff037819 */ /* 0x000fc80000011400 */
[----:B------:R-:W-:Y:S01]  /*b650*/  LEA.HI R8, R3, R0, RZ, 0x6 ;  /* 0x0000000003087211 */ /* 0x000fe200078f30ff */
[C---:B-1----:R-:W-:Y:S02]  /*b660*/  IMAD.SHL.U32 R10, R11.reuse, 0x20, RZ ;  /* 0x000000200b0a7824 */ /* 0x042fe400078e00ff */
[----:B------:R-:W-:Y:S01]  /*b670*/  IMAD.SHL.U32 R11, R11, 0x800, RZ ;  /* 0x000008000b0b7824 */ /* 0x000fe200078e00ff */
[----:B------:R-:W-:Y:S01]  /*b680*/  SHF.R.S32.HI R8, RZ, 0x6, R8 ;  /* 0x00000006ff087819 */ /* 0x000fe20000011408 */
[----:B------:R-:W-:Y:S01]  /*b690*/  IMAD.MOV.U32 R0, RZ, RZ, 0x1 ;  /* 0x00000001ff007424 */ /* 0x000fe200078e00ff */
[----:B------:R-:W-:Y:S01]  /*b6a0*/  LOP3.LUT R10, R10, 0x60, RZ, 0xc0, !PT ;  /* 0x000000600a0a7812 */ /* 0x000fe200078ec0ff */
[----:B------:R-:W-:Y:S01]  /*b6b0*/  IMAD.MOV.U32 R3, RZ, RZ, RZ ;  /* 0x000000ffff037224 */ /* 0x000fe200078e00ff */
[----:B------:R-:W-:Y:S01]  /*b6c0*/  LOP3.LUT R11, R11, 0x1800, RZ, 0xc0, !PT ;  /* 0x000018000b0b7812 */ /* 0x000fe200078ec0ff */
[----:B------:R-:W-:-:S07]  /*b6d0*/  VIADD R12, R8, 0x1 ;  /* 0x00000001080c7836 */ /* 0x000fce0000000000 */
.L_x_303:
[----:B------:R-:W-:-:S03]  /*b6e0*/  UMOV UR4, 0xffffffff ;  /* 0xffffffff00047882 */ /* 0x000fc60000000000 */
[----:B------:R-:W-:Y:S05]  /*b6f0*/  BRA.DIV UR4, `(.L_x_293) ;  /* 0x0000000e04a87947 */ /* 0x000fea000b800000 */
[----:B------:R-:W-:-:S13]  /*b700*/  ELECT P6, URZ, PT ;  /* 0x00000000003f782f */ /* 0x000fda00038c0000 */
.L_x_314:
[----:B------:R-:W0:Y:S01]  /*b710*/  LDC R4, c[0x0][0x28c] ;  /* 0x0000a300ff047b82 */ /* 0x000e220000000800 */
[----:B------:R-:W-:Y:S01]  /*b720*/  BSSY B1, `(.L_x_294) ;  /* 0x0000038000017945 */ /* 0x000fe20003800000 */
[----:B0-----:R-:W-:-:S13]  /*b730*/  ISETP.LT.OR P6, PT, R4, 0x1, !P6 ;  /* 0x000000010400780c */ /* 0x001fda00077c1670 */
[----:B------:R-:W-:Y:S05]  /*b740*/  @P6 BRA `(.L_x_295) ;  /* 0x0000000000d46947 */ /* 0x000fea0003800000 */
[----:B------:R-:W-:Y:S01]  /*b750*/  IMAD.SHL.U32 R22, R20, 0x100, RZ ;  /* 0x0000010014167824 */ /* 0x000fe200078e00ff */
[----:B------:R-:W-:Y:S01]  /*b760*/  LEA R21, R21, R10, 0x7 ;  /* 0x0000000a15157211 */ /* 0x000fe200078e38ff */
[----:B------:R-:W-:Y:S02]  /*b770*/  IMAD.MOV.U32 R24, RZ, RZ, RZ ;  /* 0x000000ffff187224 */ /* 0x000fe400078e00ff */
[----:B------:R-:W-:Y:S02]  /*b780*/  IMAD.MOV.U32 R4, RZ, RZ, R12 ;  /* 0x000000ffff047224 */ /* 0x000fe400078e000c */
[----:B------:R-:W-:Y:S02]  /*b790*/  IMAD.MOV.U32 R5, RZ, RZ, R0 ;  /* 0x000000ffff057224 */ /* 0x000fe400078e0000 */
[----:B------:R-:W-:-:S07]  /*b7a0*/  IMAD.MOV.U32 R14, RZ, RZ, R3 ;  /* 0x000000ffff0e7224 */ /* 0x000fce00078e0003 */
.L_x_298:
[----:B------:R-:W0:Y:S01]  /*b7b0*/  S2R R20, SR_CgaCtaId ;  /* 0x0000000000147919 */ /* 0x000e220000008800 */
[----:B------:R-:W-:Y:S02]  /*b7c0*/  MOV R7, 0x400 ;  /* 0x0000040000077802 */ /* 0x000fe40000000f00 */
[----:B------:R-:W-:-:S13]  /*b7d0*/  LOP3.LUT P1, RZ, R18, 0x7f, RZ, 0xc0, !PT ;  /* 0x0000007f12ff7812 */ /* 0x000fda000782c0ff */
[----:B------:R-:W1:Y:S01]  /*b7e0*/  @!P1 LDC R15, c[0x0][0x500] ;  /* 0x00014000ff0f9b82 */ /* 0x000e620000000800 */
[----:B0-----:R-:W-:Y:S02]  /*b7f0*/  LEA R23, R20, R7, 0x18 ;  /* 0x0000000714177211 */ /* 0x001fe400078ec0ff */
[----:B------:R-:W-:-:S03]  /*b800*/  SHF.L.U32 R7, R5, 0x1f, RZ ;  /* 0x0000001f05077819 */ /* 0x000fc600000006ff */
[----:B------:R-:W-:-:S04]  /*b810*/  IMAD R20, R14, 0x8, R23 ;  /* 0x000000080e147824 */ /* 0x000fc800078e0217 */
[----:B------:R-:W0:Y:S02]  /*b820*/  SYNCS.PHASECHK.TRANS64.TRYWAIT P0, [R20+URZ+0x20], R7 ;  /* 0x00002007140075a7 */ /* 0x000e24000800017f */
[----:B01----:R-:W-:Y:S05]  /*b830*/  @!P0 BRA `(.L_x_296) ;  /* 0x0000000c00788947 */ /* 0x003fea0003800000 */
.L_x_315:
[----:B0-----:R-:W-:Y:S01]  /*b840*/  PRMT R7, R13, 0x9910, RZ ;  /* 0x000099100d077816 */ /* 0x001fe200000000ff */
[----:B------:R0:W-:Y:S03]  /*b850*/  @!P1 SYNCS.ARRIVE.TRANS64 RZ, [R20+URZ], R15 ;  /* 0x0000000f14ff99a7 */ /* 0x0001e6000800003f */
[----:B------:R-:W-:-:S13]  /*b860*/  ISETP.NE.AND P0, PT, R7, 0x2, PT ;  /* 0x000000020700780c */ /* 0x000fda0003f05270 */
[----:B0-----:R-:W-:Y:S05]  /*b870*/  @P0 BRA `(.L_x_297) ;  /* 0x0000000000040947 */ /* 0x001fea0003800000 */
[----:B------:R-:W-:Y:S01]  /*b880*/  BPT.TRAP 0x1 ;  /* 0x000000040000795c */ /* 0x000fe20000300000 */
.L_x_297:
[----:B------:R-:W-:Y:S01]  /*b890*/  IMAD R7, R14, 0x2000, R11 ;  /* 0x000020000e077824 */ /* 0x000fe200078e020b */
[----:B------:R-:W-:Y:S01]  /*b8a0*/  R2UR UR9, R20 ;  /* 0x00000000140972ca */ /* 0x000fe200000e0000 */
[--C-:B------:R-:W-:Y:S01]  /*b8b0*/  IMAD R15, R14, 0x8000, R23.reuse ;  /* 0x000080000e0f7824 */ /* 0x100fe200078e0217 */
[----:B------:R-:W-:Y:S01]  /*b8c0*/  UIADD3 UR4, UP0, UR22, 0xf0, URZ ;  /* 0x000000f016047890 */ /* 0x000fe2000ff1e03f */
[----:B------:R-:W-:Y:S01]  /*b8d0*/  IMAD R7, R7, 0x2, R23 ;  /* 0x0000000207077824 */ /* 0x000fe200078e0217 */
[----:B------:R-:W-:Y:S01]  /*b8e0*/  R2UR UR11, R22 ;  /* 0x00000000160b72ca */ /* 0x000fe200000e0000 */
[----:B------:R-:W-:Y:S01]  /*b8f0*/  VIADD R4, R4, 0xffffffff ;  /* 0xffffffff04047836 */ /* 0x000fe20000000000 */
[----:B------:R-:W-:Y:S01]  /*b900*/  R2UR UR5, R15 ;  /* 0x000000000f0572ca */ /* 0x000fe200000e0000 */
[----:B------:R-:W-:Y:S01]  /*b910*/  UIADD3 UR24, UP1, UR22, 0x1f0, URZ ;  /* 0x000001f016187890 */ /* 0x000fe2000ff3e03f */
[----:B------:R-:W-:Y:S01]  /*b920*/  R2UR UR8, R7 ;  /* 0x00000000070872ca */ /* 0x000fe200000e0000 */
[----:B------:R-:W-:Y:S01]  /*b930*/  UMOV UR6, 0x0 ;  /* 0x0000000000067882 */ /* 0x000fe20000000000 */
[----:B------:R-:W-:Y:S01]  /*b940*/  R2UR UR10, R24 ;  /* 0x00000000180a72ca */ /* 0x000fe200000e0000 */
[----:B------:R-:W-:Y:S01]  /*b950*/  UIADD3.X UR25, URZ, UR23, URZ, UP1, !UPT ;  /* 0x000000173f197290 */ /* 0x000fe20008ffe43f */
[----:B------:R-:W-:Y:S01]  /*b960*/  R2UR UR12, R6 ;  /* 0x00000000060c72ca */ /* 0x000fe200000e0000 */
[----:B------:R-:W-:Y:S01]  /*b970*/  UMOV UR7, 0x10000000 ;  /* 0x1000000000077882 */ /* 0x000fe20000000000 */
[----:B------:R-:W-:Y:S01]  /*b980*/  R2UR UR19, R21 ;  /* 0x00000000151372ca */ /* 0x000fe200000e0000 */
[----:B------:R-:W-:Y:S01]  /*b990*/  UMOV UR26, 0xf0000 ;  /* 0x000f0000001a7882 */ /* 0x000fe20000000000 */
[----:B------:R-:W-:Y:S01]  /*b9a0*/  ISETP.GT.AND P1, PT, R4, 0x1, PT ;  /* 0x000000010400780c */ /* 0x000fe20003f24270 */
[----:B------:R-:W-:Y:S01]  /*b9b0*/  VIADD R24, R24, 0x40 ;  /* 0x0000004018187836 */ /* 0x000fe20000000000 */
[----:B------:R-:W-:Y:S01]  /*b9c0*/  IADD3 R14, R14, 0x1, RZ ;  /* 0x000000010e0e7810 */ /* 0x000fe20007ffe0ff */
[----:B------:R-:W-:-:S02]  /*b9d0*/  UIADD3 UR14, UR5, 0x100, URZ ;  /* 0x00000100050e7890 */ /* 0x000fc4000fffe03f */
[----:B------:R-:W-:Y:S01]  /*b9e0*/  UIADD3.X UR5, URZ, UR23, URZ, UP0, !UPT ;  /* 0x000000173f057290 */ /* 0x000fe200087fe43f */
[----:B------:R-:W-:Y:S01]  /*b9f0*/  ISETP.NE.AND P0, PT, R14, 0x4, PT ;  /* 0x000000040e00780c */ /* 0x000fe20003f05270 */
[----:B------:R-:W-:-:S03]  /*ba00*/  UIADD3 UR15, UR8, 0x20100, URZ ;  /* 0x00020100080f7890 */ /* 0x000fc6000fffe03f */
[----:B------:R-:W-:Y:S01]  /*ba10*/  UMOV UR8, UR14 ;  /* 0x0000000e00087c82 */ /* 0x000fe20008000000 */
[----:B------:R-:W-:Y:S02]  /*ba20*/  SEL R20, RZ, 0x1, P0 ;  /* 0x00000001ff147807 */ /* 0x000fe40000000000 */
[----:B------:R-:W-:Y:S01]  /*ba30*/  SEL R14, R14, RZ, P0 ;  /* 0x000000ff0e0e7207 */ /* 0x000fe20000000000 */
[----:B------:R0:W-:Y:S01]  /*ba40*/  UTMALDG.3D [UR8], [UR4], desc[UR6] ;  /* 0x00000608040075b4 */ /* 0x0001e20008011000 */
[----:B------:R-:W-:Y:S01]  /*ba50*/  LOP3.LUT R5, R5, R20, RZ, 0x3c, !PT ;  /* 0x0000001405057212 */ /* 0x000fe200078e3cff */
[----:B0-----:R-:W-:Y:S01]  /*ba60*/  UMOV UR8, UR15 ;  /* 0x0000000f00087c82 */ /* 0x001fe20008000000 */
[----:B------:R-:W-:Y:S02]  /*ba70*/  UMOV UR11, UR19 ;  /* 0x00000013000b7c82 */ /* 0x000fe40008000000 */
[----:B------:R0:W-:Y:S02]  /*ba80*/  UTMALDG.3D.MULTICAST [UR8], [UR24], UR26, desc[UR6] ;  /* 0x00000608180073b4 */ /* 0x0001e4000801181a */
[----:B0-----:R-:W-:Y:S05]  /*ba90*/  @P1 BRA `(.L_x_298) ;  /* 0xfffffffc00441947 */ /* 0x001fea000383ffff */
.L_x_295:
[----:B------:R-:W-:Y:S05]  /*baa0*/  BSYNC B1 ;  /* 0x0000000000017941 */ /* 0x000fea0003800000 */
.L_x_294:
[----:B------:R-:W-:Y:S01]  /*bab0*/  LOP3.LUT P1, RZ, R9, 0xff, RZ, 0xc0, !PT ;  /* 0x000000ff09ff7812 */ /* 0x000fe2000782c0ff */
[----:B------:R-:W-:Y:S01]  /*bac0*/  IMAD.IADD R3, R8, 0x1, R3 ;  /* 0x0000000108037824 */ /* 0x000fe200078e0203 */
[----:B------:R-:W-:Y:S01]  /*bad0*/  IADD3 R16, P2, R16, UR20, RZ ;  /* 0x0000001410107c10 */ /* 0x000fe2000ff5e0ff */
[----:B------:R-:W-:Y:S01]  /*bae0*/  ULDC.64 UR4, c[0x0][0x650] ;  /* 0x0001940000047ab9 */ /* 0x000fe20000000a00 */
[----:B------:R-:W-:Y:S01]  /*baf0*/  BSSY B1, `(.L_x_299) ;  /* 0x000006d000017945 */ /* 0x000fe20003800000 */
[----:B------:R-:W-:Y:S01]  /*bb00*/  IMAD.MOV.U32 R20, RZ, RZ, -0x1 ;  /* 0xffffffffff147424 */ /* 0x000fe200078e00ff */
[----:B------:R-:W-:Y:S01]  /*bb10*/  ISETP.GT.U32.AND P0, PT, R3, 0x3, PT ;  /* 0x000000030300780c */ /* 0x000fe20003f04070 */
[----:B------:R-:W-:Y:S01]  /*bb20*/  IMAD.MOV.U32 R21, RZ, RZ, -0x1 ;  /* 0xffffffffff157424 */ /* 0x000fe200078e00ff */
[----:B------:R-:W-:Y:S02]  /*bb30*/  SHF.R.U32.HI R4, RZ, 0x2, R3 ;  /* 0x00000002ff047819 */ /* 0x000fe40000011603 */
[----:B------:R-:W-:-:S02]  /*bb40*/  ISETP.LT.U32.AND P0, PT, R8, 0x4, P0 ;  /* 0x000000040800780c */ /* 0x000fc40000701070 */
[----:B------:R-:W-:Y:S01]  /*bb50*/  IADD3.X R17, R17, UR13, RZ, P2, !PT ;  /* 0x0000000d11117c10 */ /* 0x000fe200097fe4ff */
[----:B------:R-:W0:Y:S01]  /*bb60*/  @P1 S2R R6, SR_CgaCtaId ;  /* 0x0000000000061919 */ /* 0x000e220000008800 */
[----:B------:R-:W-:Y:S02]  /*bb70*/  @P1 MOV R5, 0x400 ;  /* 0x0000040000051802 */ /* 0x000fe40000000f00 */
[----:B------:R-:W-:Y:S02]  /*bb80*/  ISETP.GE.U32.AND P2, PT, R16, UR4, PT ;  /* 0x0000000410007c0c */ /* 0x000fe4000bf46070 */
[----:B------:R-:W-:Y:S02]  /*bb90*/  LOP3.LUT R4, R4, 0x1, RZ, 0xc0, !PT ;  /* 0x0000000104047812 */ /* 0x000fe400078ec0ff */
[----:B------:R-:W-:Y:S02]  /*bba0*/  LOP3.LUT R3, R3, 0x3, RZ, 0xc0, !PT ;  /* 0x0000000303037812 */ /* 0x000fe400078ec0ff */
[----:B------:R-:W-:-:S02]  /*bbb0*/  PRMT R9, RZ, 0x7610, R9 ;  /* 0x00007610ff097816 */ /* 0x000fc40000000009 */
[----:B0-----:R-:W-:Y:S01]  /*bbc0*/  @P1 LEA R5, R6, R5, 0x18 ;  /* 0x0000000506051211 */ /* 0x001fe200078ec0ff */
[----:B------:R-:W-:-:S03]  /*bbd0*/  IMAD.MOV.U32 R6, RZ, RZ, -0x1 ;  /* 0xffffffffff067424 */ /* 0x000fc600078e00ff */
[----:B------:R0:W-:Y:S01]  /*bbe0*/  @P1 SYNCS.ARRIVE.TRANS64.A1T0 RZ, [R5+URZ+0x58], RZ ;  /* 0x000058ff05ff19a7 */ /* 0x0001e2000810003f */
[----:B------:R-:W-:-:S04]  /*bbf0*/  ISETP.NE.U32.AND P1, PT, R4, 0x1, PT ;  /* 0x000000010400780c */ /* 0x000fc80003f25070 */
[----:B------:R-:W-:Y:S02]  /*bc00*/  ISETP.GT.U32.AND P1, PT, R8, 0x3, !P1 ;  /* 0x000000030800780c */ /* 0x000fe40004f24070 */
[----:B0-----:R-:W-:Y:S02]  /*bc10*/  SEL R5, RZ, 0x1, !P0 ;  /* 0x00000001ff057807 */ /* 0x001fe40004000000 */
[----:B------:R-:W-:Y:S02]  /*bc20*/  ISETP.GE.U32.AND.EX P0, PT, R17, UR5, PT, P2 ;  /* 0x0000000511007c0c */ /* 0x000fe4000bf06120 */
[----:B------:R-:W-:-:S04]  /*bc30*/  SEL R4, RZ, 0x1, !P1 ;  /* 0x00000001ff047807 */ /* 0x000fc80004800000 */
[----:B------:R-:W-:Y:S02]  /*bc40*/  LOP3.LUT R0, R4, R0, R5, 0x96, !PT ;  /* 0x0000000004007212 */ /* 0x000fe400078e9605 */
[----:B------:R-:W-:-:S05]  /*bc50*/  PRMT R4, RZ, 0x7610, R4 ;  /* 0x00007610ff047816 */ /* 0x000fca0000000004 */
[----:B------:R-:W-:Y:S05]  /*bc60*/  @P0 BRA `(.L_x_300) ;  /* 0x0000000400540947 */ /* 0x000fea0003800000 */
[----:B------:R-:W0:Y:S01]  /*bc70*/  S2R R15, SR_CTAID.X ;  /* 0x00000000000f7919 */ /* 0x000e220000002500 */
[----:B------:R-:W-:Y:S01]  /*bc80*/  ULDC.64 UR4, c[0x0][0x628] ;  /* 0x00018a0000047ab9 */ /* 0x000fe20000000a00 */
[----:B------:R-:W-:Y:S01]  /*bc90*/  ULDC UR7, c[0x0][0x630] ;  /* 0x00018c0000077ab9 */ /* 0x000fe20000000800 */
[----:B------:R-:W-:Y:S01]  /*bca0*/  ISETP.NE.U32.AND P0, PT, RZ, UR4, PT ;  /* 0x00000004ff007c0c */ /* 0x000fe2000bf05070 */
[----:B------:R-:W1:Y:S01]  /*bcb0*/  S2R R20, SR_CTAID.Y ;  /* 0x0000000000147919 */ /* 0x000e620000002600 */
[----:B------:R-:W-:Y:S01]  /*bcc0*/  ULDC UR8, c[0x0][0x150] ;  /* 0x0000540000087ab9 */ /* 0x000fe20000000800 */
[----:B------:R-:W-:Y:S01]  /*bcd0*/  IMAD.MOV.U32 R4, RZ, RZ, R16 ;  /* 0x000000ffff047224 */ /* 0x000fe200078e0010 */
[----:B------:R-:W-:Y:S01]  /*bce0*/  ISETP.NE.AND.EX P0, PT, RZ, UR5, PT, P0 ;  /* 0x00000005ff007c0c */ /* 0x000fe2000bf05300 */
[----:B------:R-:W-:Y:S01]  /*bcf0*/  IMAD.MOV.U32 R5, RZ, RZ, R17 ;  /* 0x000000ffff057224 */ /* 0x000fe200078e0011 */
[----:B0-----:R-:W-:-:S11]  /*bd00*/  I2FP.F32.U32 R22, R15 ;  /* 0x0000000f00167245 */ /* 0x001fd60000201000 */
[----:B------:R-:W-:Y:S05]  /*bd10*/  @!P0 BRA `(.L_x_301) ;  /* 0x0000000000288947 */ /* 0x000fea0003800000 */
[----:B------:R-:W-:Y:S02]  /*bd20*/  ULDC UR6, c[0x0][0x634] ;  /* 0x00018d0000067ab9 */ /* 0x000fe40000000800 */
[----:B------:R-:W-:-:S04]  /*bd30*/  IADD3 R5, P0, R16, UR6, RZ ;  /* 0x0000000610057c10 */ /* 0x000fc8000ff1e0ff */
[----:B------:R-:W-:-:S05]  /*bd40*/  IADD3.X R21, RZ, R17, RZ, P0, !PT ;  /* 0x00000011ff157210 */ /* 0x000fca00007fe4ff */
[----:B------:R-:W-:-:S04]  /*bd50*/  IMAD.WIDE.U32 R6, R21, UR4, RZ ;  /* 0x0000000415067c25 */ /* 0x000fc8000f8e00ff */
[----:B------:R-:W-:-:S04]  /*bd60*/  IMAD.WIDE.U32 R6, P0, R5, UR5, R6 ;  /* 0x0000000505067c25 */ /* 0x000fc8000f800006 */
[----:B------:R-:W-:-:S04]  /*bd70*/  IMAD.WIDE.U32 R4, R5, UR4, RZ ;  /* 0x0000000405047c25 */ /* 0x000fc8000f8e00ff */
[----:B------:R-:W-:Y:S01]  /*bd80*/  IMAD.MOV.U32 R4, RZ, RZ, R7 ;  /* 0x000000ffff047224 */ /* 0x000fe200078e0007 */
[----:B------:R-:W-:Y:S01]  /*bd90*/  IADD3 RZ, P1, R5, R6, RZ ;  /* 0x0000000605ff7210 */ /* 0x000fe20007f3e0ff */
[----:B------:R-:W-:-:S04]  /*bda0*/  IMAD.X R5, RZ, RZ, RZ, P0 ;  /* 0x000000ffff057224 */ /* 0x000fc800000e06ff */
[----:B------:R-:W-:-:S08]  /*bdb0*/  IMAD.WIDE.U32.X R4, R21, UR5, R4, P1 ;  /* 0x0000000515047c25 */ /* 0x000fd000088e0404 */
.L_x_301:
[--C-:B------:R-:W-:Y:S01]  /*bdc0*/  SHF.R.U64 R14, R4, UR7, R5.reuse ;  /* 0x00000007040e7c19 */ /* 0x100fe20008001205 */
[----:B------:R-:W-:Y:S01]  /*bdd0*/  FMUL R22, R22, UR8 ;  /* 0x0000000816167c20 */ /* 0x000fe20008400000 */
[----:B------:R-:W-:Y:S01]  /*bde0*/  SHF.R.U32.HI R4, RZ, UR7, R5 ;  /* 0x00000007ff047c19 */ /* 0x000fe20008011605 */
[----:B------:R-:W0:Y:S01]  /*bdf0*/  LDC R6, c[0x0][0x144] ;  /* 0x00005100ff067b82 */ /* 0x000e220000000800 */
[----:B------:R-:W-:Y:S01]  /*be00*/  IADD3 R5, P0, RZ, -R14, RZ ;  /* 0x8000000eff057210 */ /* 0x000fe20007f1e0ff */
[----:B------:R-:W-:Y:S01]  /*be10*/  ULDC UR6, c[0x0][0x154] ;  /* 0x0000550000067ab9 */ /* 0x000fe20000000800 */
[----:B-1----:R-:W-:Y:S01]  /*be20*/  I2FP.F32.U32 R7, R20 ;  /* 0x0000001400077245 */ /* 0x002fe20000201000 */
[----:B------:R-:W1:Y:S01]  /*be30*/  F2I.U32.TRUNC.NTZ R22, R22 ;  /* 0x0000001600167305 */ /* 0x000e62000020f000 */
[----:B------:R-:W-:Y:S01]  /*be40*/  ULDC.64 UR4, c[0x0][0x620] ;  /* 0x0001880000047ab9 */ /* 0x000fe20000000a00 */
[----:B------:R-:W-:Y:S01]  /*be50*/  IMAD.X R4, RZ, RZ, ~R4, P0 ;  /* 0x000000ffff047224 */ /* 0x000fe200000e0e04 */
[----:B------:R-:W-:Y:S01]  /*be60*/  ISETP.NE.AND P2, PT, R2, 0x1, PT ;  /* 0x000000010200780c */ /* 0x000fe20003f45270 */
[----:B------:R-:W-:Y:S01]  /*be70*/  FMUL R23, R7, UR6 ;  /* 0x0000000607177c20 */ /* 0x000fe20008400000 */
[----:B------:R-:W2:Y:S01]  /*be80*/  LDC R25, c[0x0][0x148] ;  /* 0x00005200ff197b82 */ /* 0x000ea20000000800 */
[----:B------:R-:W-:Y:S01]  /*be90*/  IMAD R4, R4, UR4, RZ ;  /* 0x0000000404047c24 */ /* 0x000fe2000f8e02ff */
[----:B------:R-:W-:-:S02]  /*bea0*/  ULDC.64 UR6, c[0x0][0x640] ;  /* 0x0001900000067ab9 */ /* 0x000fc40000000a00 */
[----:B------:R-:W-:Y:S01]  /*beb0*/  ISETP.NE.U32.AND P0, PT, RZ, UR6, PT ;  /* 0x00000006ff007c0c */ /* 0x000fe2000bf05070 */
[----:B------:R-:W3:Y:S01]  /*bec0*/  F2I.U32.TRUNC.NTZ R23, R23 ;  /* 0x0000001700177305 */ /* 0x000ee2000020f000 */
[C---:B------:R-:W-:Y:S02]  /*bed0*/  IMAD R7, R5.reuse, UR5, R4 ;  /* 0x0000000505077c24 */ /* 0x040fe4000f8e0204 */
[----:B------:R-:W-:Y:S01]  /*bee0*/  IMAD.WIDE.U32 R4, R5, UR4, R16 ;  /* 0x0000000405047c25 */ /* 0x000fe2000f8e0010 */
[----:B------:R-:W-:Y:S01]  /*bef0*/  ULDC UR4, c[0x0][0x618] ;  /* 0x0001860000047ab9 */ /* 0x000fe20000000800 */
[----:B------:R-:W-:Y:S02]  /*bf00*/  ISETP.NE.AND.EX P0, PT, RZ, UR7, PT, P0 ;  /* 0x00000007ff007c0c */ /* 0x000fe4000bf05300 */
[----:B------:R-:W-:Y:S02]  /*bf10*/  IMAD.IADD R5, R5, 0x1, R7 ;  /* 0x0000000105057824 */ /* 0x000fe400078e0207 */
[----:B-1----:R-:W-:-:S03]  /*bf20*/  IMAD.MOV R22, RZ, RZ, -R22 ;  /* 0x000000ffff167224 */ /* 0x002fc600078e0a16 */
[----:B------:R-:W-:Y:S01]  /*bf30*/  SHF.R.U64 R21, R4, UR4, R5 ;  /* 0x0000000404157c19 */ /* 0x000fe20008001205 */
[----:B0-----:R-:W-:Y:S01]  /*bf40*/  IMAD R15, R6, R22, R15 ;  /* 0x00000016060f7224 */ /* 0x001fe200078e020f */
[----:B------:R-:W-:Y:S01]  /*bf50*/  SHF.R.U32.HI R4, RZ, UR4, R5 ;  /* 0x00000004ff047c19 */ /* 0x000fe20008011605 */
[----:B------:R-:W-:Y:S01]  /*bf60*/  ULDC UR4, c[0x0][0x608] ;  /* 0x0001820000047ab9 */ /* 0x000fe20000000800 */
[----:B---3--:R-:W-:Y:S02]  /*bf70*/  IMAD.MOV R6, RZ, RZ, -R23 ;  /* 0x000000ffff067224 */ /* 0x008fe400078e0a17 */
[--C-:B------:R-:W-:Y:S02]  /*bf80*/  SHF.R.U64 R22, R21, UR4, R4.reuse ;  /* 0x0000000415167c19 */ /* 0x100fe40008001204 */
[----:B------:R-:W-:Y:S01]  /*bf90*/  SHF.R.U32.HI R5, RZ, UR4, R4 ;  /* 0x00000004ff057c19 */ /* 0x000fe20008011604 */
[----:B------:R-:W-:Y:S01]  /*bfa0*/  ULDC UR4, c[0x0][0x658] ;  /* 0x0001960000047ab9 */ /* 0x000fe20000000800 */
[----:B--2---:R-:W-:-:S02]  /*bfb0*/  @P2 IMAD R15, R25, R6, R20 ;  /* 0x00000006190f2224 */ /* 0x004fc400078e0214 */
[--C-:B------:R-:W-:Y:S02]  /*bfc0*/  SHF.R.U64 R20, R22, UR4, R5.reuse ;  /* 0x0000000416147c19 */ /* 0x100fe40008001205 */
[----:B------:R-:W-:-:S03]  /*bfd0*/  SHF.R.U32.HI R23, RZ, UR4, R5 ;  /* 0x00000004ff177c19 */ /* 0x000fc60008011605 */
[----:B------:R-:W-:Y:S02]  /*bfe0*/  IMAD.MOV.U32 R6, RZ, RZ, R20 ;  /* 0x000000ffff067224 */ /* 0x000fe400078e0014 */
[----:B------:R-:W-:Y:S01]  /*bff0*/  IMAD.MOV.U32 R5, RZ, RZ, R23 ;  /* 0x000000ffff057224 */ /* 0x000fe200078e0017 */
[----:B------:R-:W-:Y:S06]  /*c000*/  @!P0 BRA `(.L_x_302) ;  /* 0x00000000002c8947 */ /* 0x000fec0003800000 */
        /* <DEDUP_REMOVED lines=9> */
[----:B------:R-:W-:-:S04]  /*c0a0*/  IMAD.WIDE.U32.X R4, R23, UR7, R4, P1 ;  /* 0x0000000717047c25 */ /* 0x000fc800088e0404 */
[----:B------:R-:W-:-:S07]  /*c0b0*/  IMAD.MOV.U32 R6, RZ, RZ, R4 ;  /* 0x000000ffff067224 */ /* 0x000fce00078e0004 */
.L_x_302:
[----:B------:R-:W-:Y:S01]  /*c0c0*/  ULDC UR4, c[0x0][0x648] ;  /* 0x0001920000047ab9 */ /* 0x000fe20000000800 */
[----:B------:R-:W-:Y:S01]  /*c0d0*/  LOP3.LUT R4, R22, UR17, RZ, 0xc0, !PT ;  /* 0x0000001116047c12 */ /* 0x000fe2000f8ec0ff */
[----:B------:R-:W-:Y:S01]  /*c0e0*/  ULDC UR5, c[0x0][0x610] ;  /* 0x0001840000057ab9 */ /* 0x000fe20000000800 */
[----:B------:R-:W-:Y:S01]  /*c0f0*/  SHF.R.U64 R5, R6, UR4, R5 ;  /* 0x0000000406057c19 */ /* 0x000fe20008001205 */
[----:B------:R-:W-:Y:S01]  /*c100*/  ULDC UR4, c[0x0][0x638] ;  /* 0x00018e0000047ab9 */ /* 0x000fe20000000800 */
[----:B------:R-:W-:Y:S01]  /*c110*/  LOP3.LUT R21, R21, UR16, RZ, 0xc0, !PT ;  /* 0x0000001015157c12 */ /* 0x000fe2000f8ec0ff */
[----:B------:R-:W-:Y:S02]  /*c120*/  IMAD.MOV.U32 R6, RZ, RZ, R14 ;  /* 0x000000ffff067224 */ /* 0x000fe400078e000e */
[----:B------:R-:W-:Y:S02]  /*c130*/  IMAD.MOV R7, RZ, RZ, -R5 ;  /* 0x000000ffff077224 */ /* 0x000fe400078e0a05 */
[----:B------:R-:W-:-:S02]  /*c140*/  IMAD R4, R5, UR18, R4 ;  /* 0x0000001205047c24 */ /* 0x000fc4000f8e0204 */
[----:B------:R-:W-:Y:S01]  /*c150*/  IMAD R20, R7, UR4, R20 ;  /* 0x0000000407147c24 */ /* 0x000fe2000f8e0214 */
[----:B------:R-:W-:Y:S01]  /*c160*/  ULDC UR4, c[0x0][0x600] ;  /* 0x0001800000047ab9 */ /* 0x000fe20000000800 */
[----:B------:R-:W-:Y:S02]  /*c170*/  IMAD R15, R4, UR5, R15 ;  /* 0x00000005040f7c24 */ /* 0x000fe4000f8e020f */
[----:B------:R-:W-:Y:S02]  /*c180*/  IMAD R20, R20, UR4, R21 ;  /* 0x0000000414147c24 */ /* 0x000fe4000f8e0215 */
[----:B------:R-:W-:-:S03]  /*c190*/  IMAD.MOV.U32 R4, RZ, RZ, 0x1 ;  /* 0x00000001ff047424 */ /* 0x000fc600078e00ff */
[----:B------:R-:W-:Y:S02]  /*c1a0*/  SEL R21, R20, R15, !P2 ;  /* 0x0000000f14157207 */ /* 0x000fe40005000000 */
[----:B------:R-:W-:-:S07]  /*c1b0*/  SEL R20, R15, R20, !P2 ;  /* 0x000000140f147207 */ /* 0x000fce0005000000 */
.L_x_300:
[----:B------:R-:W-:Y:S05]  /*c1c0*/  BSYNC B1 ;  /* 0x0000000000017941 */ /* 0x000fea0003800000 */
.L_x_299:
[----:B------:R-:W-:-:S13]  /*c1d0*/  LOP3.LUT P0, RZ, R4, 0xff, RZ, 0xc0, !PT ;  /* 0x000000ff04ff7812 */ /* 0x000fda000780c0ff */
[----:B------:R-:W-:Y:S05]  /*c1e0*/  @P0 BRA `(.L_x_303) ;  /* 0xfffffff4003c0947 */ /* 0x000fea000383ffff */
[----:B------:R-:W-:Y:S05]  /*c1f0*/  BSYNC B0 ;  /* 0x0000000000007941 */ /* 0x000fea0003800000 */
.L_x_292:
[----:B------:R-:W-:-:S03]  /*c200*/  UMOV UR4, 0xffffffff ;  /* 0xffffffff00047882 */ /* 0x000fc60000000000 */
[----:B------:R-:W-:Y:S05]  /*c210*/  BRA.DIV UR4, `(.L_x_304) ;  /* 0x0000000604147947 */ /* 0x000fea000b800000 */
[----:B------:R-:W-:-:S13]  /*c220*/  ELECT P6, URZ, PT ;  /* 0x00000000003f782f */ /* 0x000fda00038c0000 */
.L_x_318:
[----:B------:R-:W-:Y:S04]  /*c230*/  BSSY B0, `(.L_x_305) ;  /* 0x000002b000007945 */ /* 0x000fe80003800000 */
[----:B------:R-:W-:Y:S05]  /*c240*/  @!P6 BRA `(.L_x_306) ;  /* 0x0000000000a4e947 */ /* 0x000fea0003800000 */
[----:B------:R-:W-:-:S04]  /*c250*/  LOP3.LUT R19, R19, 0x2, RZ, 0xfc, !PT ;  /* 0x0000000213137812 */ /* 0x000fc800078efcff */
[----:B------:R-:W-:-:S13]  /*c260*/  ISETP.NE.AND P0, PT, R19, 0x3, PT ;  /* 0x000000031300780c */ /* 0x000fda0003f05270 */
[----:B------:R-:W-:Y:S05]  /*c270*/  @!P0 BRA `(.L_x_307) ;  /* 0x0000000000048947 */ /* 0x000fea0003800000 */
[----:B------:R-:W-:Y:S01]  /*c280*/  BPT.TRAP 0x1 ;  /* 0x000000040000795c */ /* 0x000fe20000300000 */
.L_x_307:
[----:B------:R-:W0:Y:S01]  /*c290*/  S2R R5, SR_CgaCtaId ;  /* 0x0000000000057919 */ /* 0x000e220000008800 */
[----:B------:R-:W-:Y:S02]  /*c2a0*/  MOV R2, 0x400 ;  /* 0x0000040000027802 */ /* 0x000fe40000000f00 */
[----:B------:R-:W-:Y:S02]  /*c2b0*/  SHF.L.U32 R4, R0, 0x1f, RZ ;  /* 0x0000001f00047819 */ /* 0x000fe400000006ff */
[----:B0-----:R-:W-:-:S05]  /*c2c0*/  LEA R2, R5, R2, 0x18 ;  /* 0x0000000205027211 */ /* 0x001fca00078ec0ff */
[----:B------:R-:W-:-:S04]  /*c2d0*/  VIADD R2, R2, 0x20 ;  /* 0x0000002002027836 */ /* 0x000fc80000000000 */
[C---:B------:R-:W-:Y:S01]  /*c2e0*/  IMAD R7, R3.reuse, 0x8, R2 ;  /* 0x0000000803077824 */ /* 0x040fe200078e0202 */
[----:B------:R-:W-:-:S03]  /*c2f0*/  IADD3 R3, R3, 0x1, RZ ;  /* 0x0000000103037810 */ /* 0x000fc60007ffe0ff */
[----:B------:R-:W0:Y:S01]  /*c300*/  SYNCS.PHASECHK.TRANS64.TRYWAIT P0, [R7+URZ], R4 ;  /* 0x00000004070075a7 */ /* 0x000e22000800017f */
[----:B------:R-:W-:-:S04]  /*c310*/  ISETP.NE.AND P1, PT, R3, 0x4, PT ;  /* 0x000000040300780c */ /* 0x000fc80003f25270 */
[----:B------:R-:W-:Y:S02]  /*c320*/  SEL R5, RZ, 0x1, P1 ;  /* 0x00000001ff057807 */ /* 0x000fe40000800000 */
[----:B------:R-:W-:Y:S02]  /*c330*/  SEL R3, R3, RZ, P1 ;  /* 0x000000ff03037207 */ /* 0x000fe40000800000 */
[----:B------:R-:W-:-:S03]  /*c340*/  LOP3.LUT R6, R0, R5, RZ, 0x3c, !PT ;  /* 0x0000000500067212 */ /* 0x000fc600078e3cff */
[----:B------:R-:W-:Y:S01]  /*c350*/  IMAD R8, R3, 0x8, R2 ;  /* 0x0000000803087824 */ /* 0x000fe200078e0202 */
[----:B------:R-:W-:Y:S01]  /*c360*/  SHF.L.U32 R5, R6, 0x1f, RZ ;  /* 0x0000001f06057819 */ /* 0x000fe200000006ff */
[----:B0-----:R-:W-:Y:S06]  /*c370*/  @!P0 BRA `(.L_x_308) ;  /* 0x0000000000dc8947 */ /* 0x001fec0003800000 */
.L_x_319:
[----:B------:R-:W1:Y:S01]  /*c380*/  SYNCS.PHASECHK.TRANS64.TRYWAIT P0, [R8+URZ], R5 ;  /* 0x00000005080075a7 */ /* 0x000e62000800017f */
[----:B------:R-:W-:-:S05]  /*c390*/  VIADD R0, R3, 0x1 ;  /* 0x0000000103007836 */ /* 0x000fca0000000000 */
[----:B------:R-:W-:-:S04]  /*c3a0*/  ISETP.NE.AND P1, PT, R0, 0x4, PT ;  /* 0x000000040000780c */ /* 0x000fc80003f25270 */
[----:B------:R-:W-:Y:S02]  /*c3b0*/  SEL R3, RZ, 0x1, P1 ;  /* 0x00000001ff037807 */ /* 0x000fe40000800000 */
[----:B0-----:R-:W-:Y:S02]  /*c3c0*/  SEL R7, R0, RZ, P1 ;  /* 0x000000ff00077207 */ /* 0x001fe40000800000 */
[----:B------:R-:W-:-:S03]  /*c3d0*/  LOP3.LUT R9, R6, R3, RZ, 0x3c, !PT ;  /* 0x0000000306097212 */ /* 0x000fc600078e3cff */
[----:B------:R-:W-:Y:S01]  /*c3e0*/  IMAD R11, R7, 0x8, R2 ;  /* 0x00000008070b7824 */ /* 0x000fe200078e0202 */
[----:B------:R-:W-:Y:S01]  /*c3f0*/  SHF.L.U32 R6, R9, 0x1f, RZ ;  /* 0x0000001f09067819 */ /* 0x000fe200000006ff */
[----:B-1----:R-:W-:Y:S06]  /*c400*/  @!P0 BRA `(.L_x_309) ;  /* 0x0000000000cc8947 */ /* 0x002fec0003800000 */
.L_x_320:
[----:B------:R-:W1:Y:S01]  /*c410*/  SYNCS.PHASECHK.TRANS64.TRYWAIT P0, [R11+URZ], R6 ;  /* 0x000000060b0075a7 */ /* 0x000e62000800017f */
[----:B------:R-:W-:-:S05]  /*c420*/  VIADD R0, R7, 0x1 ;  /* 0x0000000107007836 */ /* 0x000fca0000000000 */
[----:B------:R-:W-:-:S04]  /*c430*/  ISETP.NE.AND P1, PT, R0, 0x4, PT ;  /* 0x000000040000780c */ /* 0x000fc80003f25270 */
[----:B------:R-:W-:Y:S02]  /*c440*/  SEL R4, RZ, 0x1, P1 ;  /* 0x00000001ff047807 */ /* 0x000fe40000800000 */
[----:B------:R-:W-:Y:S02]  /*c450*/  SEL R3, R0, RZ, P1 ;  /* 0x000000ff00037207 */ /* 0x000fe40000800000 */
[----:B------:R-:W-:Y:S01]  /*c460*/  LOP3.LUT R0, R9, R4, RZ, 0x3c, !PT ;  /* 0x0000000409007212 */ /* 0x000fe200078e3cff */
[----:B-1----:R-:W-:Y:S06]  /*c470*/  @!P0 BRA `(.L_x_310) ;  /* 0x0000000000c48947 */ /* 0x002fec0003800000 */
.L_x_321:
[----:B------:R-:W-:Y:S01]  /*c480*/  IMAD R3, R3, 0x8, R2 ;  /* 0x0000000803037824 */ /* 0x000fe200078e0202 */
[----:B------:R-:W-:-:S07]  /*c490*/  SHF.L.U32 R0, R0, 0x1f, RZ ;  /* 0x0000001f00007819 */ /* 0x000fce00000006ff */
.L_x_311:
[----:B--2---:R2:W3:Y:S02]  /*c4a0*/  SYNCS.PHASECHK.TRANS64.TRYWAIT P0, [R3+URZ], R0 ;  /* 0x00000000030075a7 */ /* 0x0044e4000800017f */
[----:B---3--:R-:W-:Y:S05]  /*c4b0*/  @!P0 NANOSLEEP.SYNCS 0x989680 ;  /* 0x009896800000895d */ /* 0x008fea0003900000 */
[----:B------:R-:W3:Y:S02]  /*c4c0*/  @!P0 SYNCS.PHASECHK.TRANS64 P0, [R3+URZ], R0 ;  /* 0x00000000030085a7 */ /* 0x000ee4000800007f */
[----:B---3--:R-:W-:Y:S05]  /*c4d0*/  @!P0 BRA `(.L_x_311) ;  /* 0xfffffffc00f08947 */ /* 0x008fea000383ffff */
.L_x_306:
[----:B------:R-:W-:Y:S05]  /*c4e0*/  BSYNC B0 ;  /* 0x0000000000007941 */ /* 0x000fea0003800000 */
.L_x_305:
[----:B------:R-:W-:Y:S05]  /*c4f0*/  EXIT ;  /* 0x000000000000794d */ /* 0x000fea0003800000 */
.L_x_21:
[----:B----4-:R4:W0:Y:S02]  /*c500*/  SYNCS.PHASECHK.TRANS64.TRYWAIT P1, [R3+URZ], R0 ;  /* 0x00000000030075a7 */ /* 0x010824000802017f */
[----:B0-----:R-:W-:Y:S05]  /*c510*/  @!P1 NANOSLEEP.SYNCS 0x989680 ;  /* 0x009896800000995d */ /* 0x001fea0003900000 */
[----:B------:R-:W0:Y:S02]  /*c520*/  @!P1 SYNCS.PHASECHK.TRANS64 P1, [R3+URZ], R0 ;  /* 0x00000000030095a7 */ /* 0x000e24000802007f */
[----:B0-----:R-:W-:Y:S05]  /*c530*/  @!P1 BRA `(.L_x_21) ;  /* 0xfffffffc00f09947 */ /* 0x001fea000383ffff */
[----:B------:R-:W-:Y:S05]  /*c540*/  BRA `(.L_x_20) ;  /* 0xffffff4c00fc7947 */ /* 0x000fea000383ffff */
.L_x_26:
[----:B-1----:R1:W3:Y:S02]  /*c550*/  SYNCS.PHASECHK.TRANS64.TRYWAIT P1, [R5+URZ], R4 ;  /* 0x00000004050075a7 */ /* 0x0022e4000802017f */
[----:B---3--:R-:W-:Y:S05]  /*c560*/  @!P1 NANOSLEEP.SYNCS 0x989680 ;  /* 0x009896800000995d */ /* 0x008fea0003900000 */
[----:B------:R-:W3:Y:S02]  /*c570*/  @!P1 SYNCS.PHASECHK.TRANS64 P1, [R5+URZ], R4 ;  /* 0x00000004050095a7 */ /* 0x000ee4000802007f */
[----:B---3--:R-:W-:Y:S05]  /*c580*/  @!P1 BRA `(.L_x_26) ;  /* 0xfffffffc00f09947 */ /* 0x008fea000383ffff */
[----:B------:R-:W-:Y:S05]  /*c590*/  BRA `(.L_x_25) ;  /* 0xffffff54003c7947 */ /* 0x000fea000383ffff */
.L_x_293:
[----:B------:R-:W-:Y:S01]  /*c5a0*/  BSSY B1, `(.L_x_312) ;  /* 0x0000006000017945 */ /* 0x000fe20003800000 */
[----:B------:R-:W-:-:S07]  /*c5b0*/  IMAD.MOV.U32 R15, RZ, RZ, -0x1 ;  /* 0xffffffffff0f7424 */ /* 0x000fce00078e00ff */
[----:B------:R-:W-:Y:S05]  /*c5c0*/  WARPSYNC.COLLECTIVE R15, `(.L_x_313) ;  /* 0x000000000f0c7348 */ /* 0x000fea0003c00000 */
[----:B------:R-:W-:Y:S02]  /*c5d0*/  ELECT P6, UR62, PT ;  /* 0x00000000003e782f */ /* 0x000fe400038c0000 */
[----:B------:R-:W-:Y:S01]  /*c5e0*/  MOV R14, UR62 ;  /* 0x0000003e000e7c02 */ /* 0x000fe20008000f00 */
[----:B------:R-:W-:Y:S10]  /*c5f0*/  ENDCOLLECTIVE ;  /* 0x000000000000791b */ /* 0x000ff40003800000 */
.L_x_313:
[----:B------:R-:W-:Y:S05]  /*c600*/  BSYNC B1 ;  /* 0x0000000000017941 */ /* 0x000fea0003800000 */
.L_x_312:
[----:B------:R-:W-:Y:S05]  /*c610*/  BRA `(.L_x_314) ;  /* 0xfffffff0003c7947 */ /* 0x000fea000383ffff */
.L_x_296:
[----:B0-----:R0:W1:Y:S02]  /*c620*/  SYNCS.PHASECHK.TRANS64.TRYWAIT P0, [R20+URZ+0x20], R7 ;  /* 0x00002007140075a7 */ /* 0x001064000800017f */
[----:B-1----:R-:W-:Y:S05]  /*c630*/  @!P0 NANOSLEEP.SYNCS 0x989680 ;  /* 0x009896800000895d */ /* 0x002fea0003900000 */
[----:B------:R-:W1:Y:S02]  /*c640*/  @!P0 SYNCS.PHASECHK.TRANS64 P0, [R20+URZ+0x20], R7 ;  /* 0x00002007140085a7 */ /* 0x000e64000800007f */
[----:B-1----:R-:W-:Y:S05]  /*c650*/  @!P0 BRA `(.L_x_296) ;  /* 0xfffffffc00f08947 */ /* 0x002fea000383ffff */
[----:B------:R-:W-:Y:S05]  /*c660*/  BRA `(.L_x_315) ;  /* 0xfffffff000747947 */ /* 0x000fea000383ffff */
.L_x_304:
[----:B------:R-:W-:Y:S01]  /*c670*/  BSSY B0, `(.L_x_316) ;  /* 0x0000006000007945 */ /* 0x000fe20003800000 */
[----:B------:R-:W-:-:S07]  /*c680*/  IMAD.MOV.U32 R15, RZ, RZ, -0x1 ;  /* 0xffffffffff0f7424 */ /* 0x000fce00078e00ff */
[----:B------:R-:W-:Y:S05]  /*c690*/  WARPSYNC.COLLECTIVE R15, `(.L_x_317) ;  /* 0x000000000f0c7348 */ /* 0x000fea0003c00000 */
[----:B------:R-:W-:Y:S02]  /*c6a0*/  ELECT P6, UR62, PT ;  /* 0x00000000003e782f */ /* 0x000fe400038c0000 */
[----:B------:R-:W-:Y:S01]  /*c6b0*/  MOV R14, UR62 ;  /* 0x0000003e000e7c02 */ /* 0x000fe20008000f00 */
[----:B------:R-:W-:Y:S10]  /*c6c0*/  ENDCOLLECTIVE ;  /* 0x000000000000791b */ /* 0x000ff40003800000 */
.L_x_317:
[----:B------:R-:W-:Y:S05]  /*c6d0*/  BSYNC B0 ;  /* 0x0000000000007941 */ /* 0x000fea0003800000 */
.L_x_316:
[----:B------:R-:W-:Y:S05]  /*c6e0*/  BRA `(.L_x_318) ;  /* 0xfffffff800d07947 */ /* 0x000fea000383ffff */
.L_x_308:
[----:B0-----:R0:W1:Y:S02]  /*c6f0*/  SYNCS.PHASECHK.TRANS64.TRYWAIT P0, [R7+URZ], R4 ;  /* 0x00000004070075a7 */ /* 0x001064000800017f */
[----:B-1----:R-:W-:Y:S05]  /*c700*/  @!P0 NANOSLEEP.SYNCS 0x989680 ;  /* 0x009896800000895d */ /* 0x002fea0003900000 */
[----:B------:R-:W1:Y:S02]  /*c710*/  @!P0 SYNCS.PHASECHK.TRANS64 P0, [R7+URZ], R4 ;  /* 0x00000004070085a7 */ /* 0x000e64000800007f */
[----:B-1----:R-:W-:Y:S05]  /*c720*/  @!P0 BRA `(.L_x_308) ;  /* 0xfffffffc00f08947 */ /* 0x002fea000383ffff */
[----:B------:R-:W-:Y:S05]  /*c730*/  BRA `(.L_x_319) ;  /* 0xfffffffc00107947 */ /* 0x000fea000383ffff */
.L_x_309:
[----:B0-----:R0:W1:Y:S02]  /*c740*/  SYNCS.PHASECHK.TRANS64.TRYWAIT P0, [R8+URZ], R5 ;  /* 0x00000005080075a7 */ /* 0x001064000800017f */
[----:B-1----:R-:W-:Y:S05]  /*c750*/  @!P0 NANOSLEEP.SYNCS 0x989680 ;  /* 0x009896800000895d */ /* 0x002fea0003900000 */
[----:B------:R-:W1:Y:S02]  /*c760*/  @!P0 SYNCS.PHASECHK.TRANS64 P0, [R8+URZ], R5 ;  /* 0x00000005080085a7 */ /* 0x000e64000800007f */
[----:B-1----:R-:W-:Y:S05]  /*c770*/  @!P0 BRA `(.L_x_309) ;  /* 0xfffffffc00f08947 */ /* 0x002fea000383ffff */
[----:B------:R-:W-:Y:S05]  /*c780*/  BRA `(.L_x_320) ;  /* 0xfffffffc00207947 */ /* 0x000fea000383ffff */
.L_x_310:
[----:B-1----:R1:W2:Y:S02]  /*c790*/  SYNCS.PHASECHK.TRANS64.TRYWAIT P0, [R11+URZ], R6 ;  /* 0x000000060b0075a7 */ /* 0x0022a4000800017f */
[----:B--2---:R-:W-:Y:S05]  /*c7a0*/  @!P0 NANOSLEEP.SYNCS 0x989680 ;  /* 0x009896800000895d */ /* 0x004fea0003900000 */
[----:B------:R-:W2:Y:S02]  /*c7b0*/  @!P0 SYNCS.PHASECHK.TRANS64 P0, [R11+URZ], R6 ;  /* 0x000000060b0085a7 */ /* 0x000ea4000800007f */
[----:B--2---:R-:W-:Y:S05]  /*c7c0*/  @!P0 BRA `(.L_x_310) ;  /* 0xfffffffc00f08947 */ /* 0x004fea000383ffff */
[----:B------:R-:W-:Y:S05]  /*c7d0*/  BRA `(.L_x_321) ;  /* 0xfffffffc00287947 */ /* 0x000fea000383ffff */
.L_x_322:
[----:B------:R-:W-:-:S00]  /*c7e0*/  BRA `(.L_x_322) ;  /* 0xfffffffc00fc7947 */ /* 0x000fc0000383ffff */
[----:B------:R-:W-:-:S00]  /*c7f0*/  NOP ;  /* 0x0000000000007918 */ /* 0x000fc00000000000 */
        /* <DEDUP_REMOVED lines=8> */
.L_x_323:


//--------------------- .nv.global.init           --------------------------
	.section	.nv.global.init,"aw",@progbits
.nv.global.init:
	.type		$str$22,@object
	.size		$str$22,($str$23 - $str$22)
$str$22:
        /*0000*/ 	.byte	0x6b, 0x5f, 0x74, 0x69, 0x6c, 0x65, 0x5f, 0x63, 0x6f, 0x75, 0x6e, 0x74, 0x20, 0x3e, 0x3d, 0x20
        /*0010*/ 	.byte	0x31, 0x00
	.type		$str$23,@object
	.size		$str$23,(__unnamed_1 - $str$23)
$str$23:
        /*0012*/ 	.byte	0x2f, 0x74, 0x6d, 0x70, 0x2f, 0x63, 0x75, 0x74, 0x6c, 0x61, 0x73, 0x73, 0x5f, 0x73, 0x77, 0x65
        /*0022*/ 	.byte	0x65, 0x70, 0x5f, 0x73, 0x72, 0x63, 0x2f, 0x69, 0x6e, 0x63, 0x6c, 0x75, 0x64, 0x65, 0x2f, 0x63
        /*0032*/ 	.byte	0x75, 0x74, 0x6c, 0x61, 0x73, 0x73, 0x2f, 0x67, 0x65, 0x6d, 0x6d, 0x2f, 0x63, 0x6f, 0x6c, 0x6c
        /*0042*/ 	.byte	0x65, 0x63, 0x74, 0x69, 0x76, 0x65, 0x2f, 0x73, 0x6d, 0x39, 0x30, 0x5f, 0x6d, 0x6d, 0x61, 0x5f
        /*0052*/ 	.byte	0x74, 0x6d, 0x61, 0x5f, 0x67, 0x6d, 0x6d, 0x61, 0x5f, 0x73, 0x73, 0x5f, 0x77, 0x61, 0x72, 0x70
        /*0062*/ 	.byte	0x73, 0x70, 0x65, 0x63, 0x69, 0x61, 0x6c, 0x69, 0x7a, 0x65, 0x64, 0x2e, 0x68, 0x70, 0x70, 0x00
	.type		__unnamed_1,@object
	.size		__unnamed_1,(.L_0 - __unnamed_1)
__unnamed_1:
        /*0072*/ 	.byte	0x76, 0x6f, 0x69, 0x64, 0x20, 0x63, 0x75, 0x74, 0x6c, 0x61, 0x73, 0x73, 0x3a, 0x3a, 0x67, 0x65
        /* <DEDUP_REMOVED lines=180> */
        /*0bc2*/ 	.byte	0x6e, 0x74, 0x69, 0x74, 0x79, 0x5d, 0x00
.L_0:


//--------------------- .nv.shared._ZN7cutlass13device_kernelINS_4gemm6kernel13GemmUniversalIN4cute5tupleIJiiiiEEENS1_10collective13CollectiveMmaINS1_34MainloopSm90TmaGmmaWarpSpecializedILi4ENS5_IJNS4_1CILi4EEENSA_ILi1EEESC_EEENS1_35KernelTmaWarpSpecializedCooperativeEEENS5_IJNSA_ILi256EEENSA_ILi128EEENSA_ILi64EEEEEENS_6half_tENS5_IJlSC_lEEESK_SL_NS4_8TiledMMAINS4_8MMA_AtomIJNS4_4SM904GMMA26MMA_64x128x16_F32F16F16_SSILNSP_5MajorE0ELSR_0ELNSP_7ScaleInE1ELSS_1EEEEEENS4_6LayoutINS5_IJNSA_ILi2EEESC_SC_EEENS5_IJSC_NSA_ILi0EEESY_EEEEENS5_IJNS4_10UnderscoreES11_S11_EEEEENS4_13SM90_TMA_LOADENS4_14ComposedLayoutINS4_7SwizzleILi3ELi4ELi3EEENS4_18smem_ptr_flag_bitsILi16EEENSV_INS5_IJNSA_ILi8EEESI_EEENS5_IJSI_SC_EEEEEEEvNS4_8identityENS4_23SM90_TMA_LOAD_MULTICASTES1E_vS1F_EENS_8epilogue10collective6detail29Sm90TmaWarpSpecializedAdapterINS1J_15DefaultEpilogueISK_SL_SL_NS1I_6thread17LinearCombinationISK_Li1EffLNS1N_9ScaleType4KindE0ELNS_15FloatRoundStyleE2ESK_EENS1_15EpilogueDefaultEEEEEvvEEEEvNT_6ParamsE --------------------------
	.section	.nv.shared._ZN7cutlass13device_kernelINS_4gemm6kernel13GemmUniversalIN4cute5tupleIJiiiiEEENS1_10collective13CollectiveMmaINS1_34MainloopSm90TmaGmmaWarpSpecializedILi4ENS5_IJNS4_1CILi4EEENSA_ILi1EEESC_EEENS1_35KernelTmaWarpSpecializedCooperativeEEENS5_IJNSA_ILi256EEENSA_ILi128EEENSA_ILi64EEEEEENS_6half_tENS5_IJlSC_lEEESK_SL_NS4_8TiledMMAINS4_8MMA_AtomIJNS4_4SM904GMMA26MMA_64x128x16_F32F16F16_SSILNSP_5MajorE0ELSR_0ELNSP_7ScaleInE1ELSS_1EEEEEENS4_6LayoutINS5_IJNSA_ILi2EEESC_SC_EEENS5_IJSC_NSA_ILi0EEESY_EEEEENS5_IJNS4_10UnderscoreES11_S11_EEEEENS4_13SM90_TMA_LOADENS4_14ComposedLayoutINS4_7SwizzleILi3ELi4ELi3EEENS4_18smem_ptr_flag_bitsILi16EEENSV_INS5_IJNSA_ILi8EEESI_EEENS5_IJSI_SC_EEEEEEEvNS4_8identityENS4_23SM90_TMA_LOAD_MULTICASTES1E_vS1F_EENS_8epilogue10collective6detail29Sm90TmaWarpSpecializedAdapterINS1J_15DefaultEpilogueISK_SL_SL_NS1I_6thread17LinearCombinationISK_Li1EffLNS1N_9ScaleType4KindE0ELNS_15FloatRoundStyleE2ESK_EENS1_15EpilogueDefaultEEEEEvvEEEEvNT_6ParamsE,"aw",@nobits
	.sectionflags	@""
	.align	16
	.zero		1024


//--------------------- .nv.shared.reserved.0     --------------------------
	.section	.nv.shared.reserved.0,"aw",@nobits
	.weak		__nv_reservedSMEM_offset_0_alias
	.size		__nv_reservedSMEM_offset_0_alias, 0, 0
	.other		__nv_reservedSMEM_offset_0_alias,@"STO_CUDA_RESERVED_SHARED STV_DEFAULT"
__nv_reservedSMEM_offset_0_alias:
	.zero		0


//--------------------- .nv.global                --------------------------
	.section	.nv.global,"aw",@nobits
.nv.global:
	.type		_ZN40_INTERNAL_d36c1c73_4_k_cu_8d2058e6_194044cute1_E,@object
	.size		_ZN40_INTERNAL_d36c1c73_4_k_cu_8d2058e6_194044cute1_E,(_ZN40_INTERNAL_d36c1c73_4_k_cu_8d2058e6_194044cuda3std3__45__cpo6cbeginE - _ZN40_INTERNAL_d36c1c73_4_k_cu_8d2058e6_194044cute1_E)
_ZN40_INTERNAL_d36c1c73_4_k_cu_8d2058e6_194044cute1_E:
	.zero		1
	.type		_ZN40_INTERNAL_d36c1c73_4_k_cu_8d2058e6_194044cuda3std3__45__cpo6cbeginE,@object
	.size		_ZN40_INTERNAL_d36c1c73_4_k_cu_8d2058e6_194044cuda3std3__45__cpo6cbeginE,(_ZN40_INTERNAL_d36c1c73_4_k_cu_8d2058e6_194044cuda3std3__48in_placeE - _ZN40_INTERNAL_d36c1c73_4_k_cu_8d2058e6_194044cuda3std3__45__cpo6cbeginE)
_ZN40_INTERNAL_d36c1c73_4_k_cu_8d2058e6_194044cuda3std3__45__cpo6cbeginE:
	.zero		1
	.type		_ZN40_INTERNAL_d36c1c73_4_k_cu_8d2058e6_194044cuda3std3__48in_placeE,@object
	.size		_ZN40_INTERNAL_d36c1c73_4_k_cu_8d2058e6_194044cuda3std3__48in_placeE,(_ZN40_INTERNAL_d36c1c73_4_k_cu_8d2058e6_194044cuda3std6ranges3__45__cpo9iter_moveE - _ZN40_INTERNAL_d36c1c73_4_k_cu_8d2058e6_194044cuda3std3__48in_placeE)
_ZN40_INTERNAL_d36c1c73_4_k_cu_8d2058e6_194044cuda3std3__48in_placeE:
	.zero		1
	.type		_ZN40_INTERNAL_d36c1c73_4_k_cu_8d2058e6_194044cuda3std6ranges3__45__cpo9iter_moveE,@object
	.size		_ZN40_INTERNAL_d36c1c73_4_k_cu_8d2058e6_194044cuda3std6ranges3__45__cpo9iter_moveE,(_ZN40_INTERNAL_d36c1c73_4_k_cu_8d2058e6_194044cuda3std3__45__cpo5beginE - _ZN40_INTERNAL_d36c1c73_4_k_cu_8d2058e6_194044cuda3std6ranges3__45__cpo9iter_moveE)
_ZN40_INTERNAL_d36c1c73_4_k_cu_8d2058e6_194044cuda3std6ranges3__45__cpo9iter_moveE:
	.zero		1
	.type		_ZN40_INTERNAL_d36c1c73_4_k_cu_8d2058e6_194044cuda3std3__45__cpo5beginE,@object
	.size		_ZN40_INTERNAL_d36c1c73_4_k_cu_8d2058e6_194044cuda3std3__45__cpo5beginE,(_ZN40_INTERNAL_d36c1c73_4_k_cu_8d2058e6_194044cuda3std3__442_GLOBAL__N__d36c1c73_4_k_cu_8d2058e6_194046ignoreE - _ZN40_INTERNAL_d36c1c73_4_k_cu_8d2058e6_194044cuda3std3__45__cpo5beginE)
_ZN40_INTERNAL_d36c1c73_4_k_cu_8d2058e6_194044cuda3std3__45__cpo5beginE:
	.zero		1
	.type		_ZN40_INTERNAL_d36c1c73_4_k_cu_8d2058e6_194044cuda3std3__442_GLOBAL__N__d36c1c73_4_k_cu_8d2058e6_194046ignoreE,@object
	.size		_ZN40_INTERNAL_d36c1c73_4_k_cu_8d2058e6_194044cuda3std3__442_GLOBAL__N__d36c1c73_4_k_cu_8d2058e6_194046ignoreE,(_ZN40_INTERNAL_d36c1c73_4_k_cu_8d2058e6_194044cute7productE - _ZN40_INTERNAL_d36c1c73_4_k_cu_8d2058e6_194044cuda3std3__442_GLOBAL__N__d36c1c73_4_k_cu_8d2058e6_194046ignoreE)
_ZN40_INTERNAL_d36c1c73_4_k_cu_8d2058e6_194044cuda3std3__442_GLOBAL__N__d36c1c73_4_k_cu_8d2058e6_194046ignoreE:
	.zero		1
	.type		_ZN40_INTERNAL_d36c1c73_4_k_cu_8d2058e6_194044cute7productE,@object
	.size		_ZN40_INTERNAL_d36c1c73_4_k_cu_8d2058e6_194044cute7productE,(_ZN40_INTERNAL_d36c1c73_4_k_cu_8d2058e6_194044cuda3std3__45__cpo3endE - _ZN40_INTERNAL_d36c1c73_4_k_cu_8d2058e6_194044cute7productE)
_ZN40_INTERNAL_d36c1c73_4_k_cu_8d2058e6_194044cute7productE:
	.zero		1
	.type		_ZN40_INTERNAL_d36c1c73_4_k_cu_8d2058e6_194044cuda3std3__45__cpo3endE,@object
	.size		_ZN40_INTERNAL_d36c1c73_4_k_cu_8d2058e6_194044cuda3std3__45__cpo3endE,(_ZN40_INTERNAL_d36c1c73_4_k_cu_8d2058e6_194044cuda3std3__419piecewise_constructE - _ZN40_INTERNAL_d36c1c73_4_k_cu_8d2058e6_194044cuda3std3__45__cpo3endE)
_ZN40_INTERNAL_d36c1c73_4_k_cu_8d2058e6_194044cuda3std3__45__cpo3endE:
	.zero		1
	.type		_ZN40_INTERNAL_d36c1c73_4_k_cu_8d2058e6_194044cuda3std3__419piecewise_constructE,@object
	.size		_ZN40_INTERNAL_d36c1c73_4_k_cu_8d2058e6_194044cuda3std3__419piecewise_constructE,(_ZN40_INTERNAL_d36c1c73_4_k_cu_8d2058e6_194044cuda3std3__45__cpo4cendE - _ZN40_INTERNAL_d36c1c73_4_k_cu_8d2058e6_194044cuda3std3__419piecewise_constructE)
_ZN40_INTERNAL_d36c1c73_4_k_cu_8d2058e6_194044cuda3std3__419piecewise_constructE:
	.zero		1
	.type		_ZN40_INTERNAL_d36c1c73_4_k_cu_8d2058e6_194044cuda3std3__45__cpo4cendE,@object
	.size		_ZN40_INTERNAL_d36c1c73_4_k_cu_8d2058e6_194044cuda3std3__45__cpo4cendE,(_ZN40_INTERNAL_d36c1c73_4_k_cu_8d2058e6_194044cuda3std6ranges3__45__cpo4swapE - _ZN40_INTERNAL_d36c1c73_4_k_cu_8d2058e6_194044cuda3std3__45__cpo4cendE)
_ZN40_INTERNAL_d36c1c73_4_k_cu_8d2058e6_194044cuda3std3__45__cpo4cendE:
	.zero		1
	.type		_ZN40_INTERNAL_d36c1c73_4_k_cu_8d2058e6_194044cuda3std6ranges3__45__cpo4swapE,@object
	.size		_ZN40_INTERNAL_d36c1c73_4_k_cu_8d2058e6_194044cuda3std6ranges3__45__cpo4swapE,(.L_8 - _ZN40_INTERNAL_d36c1c73_4_k_cu_8d2058e6_194044cuda3std6ranges3__45__cpo4swapE)
_ZN40_INTERNAL_d36c1c73_4_k_cu_8d2058e6_194044cuda3std6ranges3__45__cpo4swapE:
	.zero		1
.L_8:


//--------------------- .nv.constant0._ZN7cutlass13device_kernelINS_4gemm6kernel13GemmUniversalIN4cute5tupleIJiiiiEEENS1_10collective13CollectiveMmaINS1_34MainloopSm90TmaGmmaWarpSpecializedILi4ENS5_IJNS4_1CILi4EEENSA_ILi1EEESC_EEENS1_35KernelTmaWarpSpecializedCooperativeEEENS5_IJNSA_ILi256EEENSA_ILi128EEENSA_ILi64EEEEEENS_6half_tENS5_IJlSC_lEEESK_SL_NS4_8TiledMMAINS4_8MMA_AtomIJNS4_4SM904GMMA26MMA_64x128x16_F32F16F16_SSILNSP_5MajorE0ELSR_0ELNSP_7ScaleInE1ELSS_1EEEEEENS4_6LayoutINS5_IJNSA_ILi2EEESC_SC_EEENS5_IJSC_NSA_ILi0EEESY_EEEEENS5_IJNS4_10UnderscoreES11_S11_EEEEENS4_13SM90_TMA_LOADENS4_14ComposedLayoutINS4_7SwizzleILi3ELi4ELi3EEENS4_18smem_ptr_flag_bitsILi16EEENSV_INS5_IJNSA_ILi8EEESI_EEENS5_IJSI_SC_EEEEEEEvNS4_8identityENS4_23SM90_TMA_LOAD_MULTICASTES1E_vS1F_EENS_8epilogue10collective6detail29Sm90TmaWarpSpecializedAdapterINS1J_15DefaultEpilogueISK_SL_SL_NS1I_6thread17LinearCombinationISK_Li1EffLNS1N_9ScaleType4KindE0ELNS_15FloatRoundStyleE2ESK_EENS1_15EpilogueDefaultEEEEEvvEEEEvNT_6ParamsE --------------------------
	.section	.nv.constant0._ZN7cutlass13device_kernelINS_4gemm6kernel13GemmUniversalIN4cute5tupleIJiiiiEEENS1_10collective13CollectiveMmaINS1_34MainloopSm90TmaGmmaWarpSpecializedILi4ENS5_IJNS4_1CILi4EEENSA_ILi1EEESC_EEENS1_35KernelTmaWarpSpecializedCooperativeEEENS5_IJNSA_ILi256EEENSA_ILi128EEENSA_ILi64EEEEEENS_6half_tENS5_IJlSC_lEEESK_SL_NS4_8TiledMMAINS4_8MMA_AtomIJNS4_4SM904GMMA26MMA_64x128x16_F32F16F16_SSILNSP_5MajorE0ELSR_0ELNSP_7ScaleInE1ELSS_1EEEEEENS4_6LayoutINS5_IJNSA_ILi2EEESC_SC_EEENS5_IJSC_NSA_ILi0EEESY_EEEEENS5_IJNS4_10UnderscoreES11_S11_EEEEENS4_13SM90_TMA_LOADENS4_14ComposedLayoutINS4_7SwizzleILi3ELi4ELi3EEENS4_18smem_ptr_flag_bitsILi16EEENSV_INS5_IJNSA_ILi8EEESI_EEENS5_IJSI_SC_EEEEEEEvNS4_8identityENS4_23SM90_TMA_LOAD_MULTICASTES1E_vS1F_EENS_8epilogue10collective6detail29Sm90TmaWarpSpecializedAdapterINS1J_15DefaultEpilogueISK_SL_SL_NS1I_6thread17LinearCombinationISK_Li1EffLNS1N_9ScaleType4KindE0ELNS_15FloatRoundStyleE2ESK_EENS1_15EpilogueDefaultEEEEEvvEEEEvNT_6ParamsE,"a",@progbits
	.sectionflags	@""
	.align	4
.nv.constant0._ZN7cutlass13device_kernelINS_4gemm6kernel13GemmUniversalIN4cute5tupleIJiiiiEEENS1_10collective13CollectiveMmaINS1_34MainloopSm90TmaGmmaWarpSpecializedILi4ENS5_IJNS4_1CILi4EEENSA_ILi1EEESC_EEENS1_35KernelTmaWarpSpecializedCooperativeEEENS5_IJNSA_ILi256EEENSA_ILi128EEENSA_ILi64EEEEEENS_6half_tENS5_IJlSC_lEEESK_SL_NS4_8TiledMMAINS4_8MMA_AtomIJNS4_4SM904GMMA26MMA_64x128x16_F32F16F16_SSILNSP_5MajorE0ELSR_0ELNSP_7ScaleInE1ELSS_1EEEEEENS4_6LayoutINS5_IJNSA_ILi2EEESC_SC_EEENS5_IJSC_NSA_ILi0EEESY_EEEEENS5_IJNS4_10UnderscoreES11_S11_EEEEENS4_13SM90_TMA_LOADENS4_14ComposedLayoutINS4_7SwizzleILi3ELi4ELi3EEENS4_18smem_ptr_flag_bitsILi16EEENSV_INS5_IJNSA_ILi8EEESI_EEENS5_IJSI_SC_EEEEEEEvNS4_8identityENS4_23SM90_TMA_LOAD_MULTICASTES1E_vS1F_EENS_8epilogue10collective6detail29Sm90TmaWarpSpecializedAdapterINS1J_15DefaultEpilogueISK_SL_SL_NS1I_6thread17LinearCombinationISK_Li1EffLNS1N_9ScaleType4KindE0ELNS_15FloatRoundStyleE2ESK_EENS1_15EpilogueDefaultEEEEEvvEEEEvNT_6ParamsE:
	.zero		1664


//--------------------- SYMBOLS --------------------------

	.type		.nv.reservedSmem.offset0,@object
	.size		.nv.reservedSmem.offset0,0x4
	.type		__assertfail,@function
